	.target	sm_90a

	.elftype	@"ET_EXEC"


//--------------------- .note.nv.tkinfo           --------------------------
	.section	.note.nv.tkinfo,"",@"SHT_NOTE"
	.sectionflags	@"SHF_NOTE_NV_TKINFO"
	.tkinfo
        /*0018*/ 	.word	0x00000002
        /*0030*/ 	.string	""
        /*0030*/ 	.string	"ptxas"
        /*0030*/ 	.string	"Cuda compilation tools, release 13.0, V13.0.88"
        /*0030*/ 	.string	"Build cuda_13.0.r13.0/compiler.36424714_0"
        /*0030*/ 	.string	"-arch sm_90a -m 64 "



//--------------------- .note.nv.cuinfo           --------------------------
	.section	.note.nv.cuinfo,"",@"SHT_NOTE"
	.sectionflags	@"SHF_NOTE_NV_CUINFO"
        /*0018*/ 	.short	0x0002
        /*001a*/ 	.short	0x005a
        /*001c*/ 	.short	0x0082
	.zero		2


//--------------------- .nv.info                  --------------------------
	.section	.nv.info,"",@"SHT_CUDA_INFO"
	.align	4


	//----- nvinfo : EIATTR_REGCOUNT
	.align		4
        /*0000*/ 	.byte	0x04, 0x2f
        /*0002*/ 	.short	(.L_15 - .L_14)
	.align		4
.L_14:
        /*0004*/ 	.word	index@(_ZN7cutlass13device_kernelINS_4gemm6kernel13GemmUniversalIN4cute5tupleIJiiiiEEENS1_10collective13CollectiveMmaINS1_34MainloopSm90TmaGmmaWarpSpecializedILi4ENS5_IJNS4_1CILi2EEENSA_ILi1EEESC_EEENS1_32KernelTmaWarpSpecializedPingpongEEENS5_IJNSA_ILi64EEENSA_ILi128EEESG_EEENS_10bfloat16_tENS5_IJlSC_lEEESJ_SK_NS4_8TiledMMAINS4_8MMA_AtomIJNS4_4SM904GMMA28MMA_64x128x16_F32BF16BF16_SSILNSO_5MajorE0ELSQ_0ELNSO_7ScaleInE1ELSR_1EEEEEENS4_6LayoutINS5_IJSC_SC_SC_EEENS5_IJNSA_ILi0EEESW_SW_EEEEENS5_IJNS4_10UnderscoreESZ_SZ_EEEEENS4_13SM90_TMA_LOADENS4_14ComposedLayoutINS4_7SwizzleILi3ELi4ELi3EEENS4_18smem_ptr_flag_bitsILi16EEENSU_INS5_IJNSA_ILi8EEESG_EEENS5_IJSG_SC_EEEEEEEvNS4_8identityENS4_23SM90_TMA_LOAD_MULTICASTES1C_vS1D_EENS_8epilogue10collective6detail29Sm90TmaWarpSpecializedAdapterINS1H_15DefaultEpilogueISJ_SK_SK_NS1G_6thread17LinearCombinationISJ_Li1EffLNS1L_9ScaleType4KindE0ELNS_15FloatRoundStyleE2ESJ_EENS1_15EpilogueDefaultEEEEEvvEEEEvNT_6ParamsE)
        /*0008*/ 	.word	0x000000a8


	//----- nvinfo : EIATTR_FRAME_SIZE
	.align		4
.L_15:
        /*000c*/ 	.byte	0x04, 0x11
        /*000e*/ 	.short	(.L_17 - .L_16)
	.align		4
.L_16:
        /*0010*/ 	.word	index@(_ZN7cutlass13device_kernelINS_4gemm6kernel13GemmUniversalIN4cute5tupleIJiiiiEEENS1_10collective13CollectiveMmaINS1_34MainloopSm90TmaGmmaWarpSpecializedILi4ENS5_IJNS4_1CILi2EEENSA_ILi1EEESC_EEENS1_32KernelTmaWarpSpecializedPingpongEEENS5_IJNSA_ILi64EEENSA_ILi128EEESG_EEENS_10bfloat16_tENS5_IJlSC_lEEESJ_SK_NS4_8TiledMMAINS4_8MMA_AtomIJNS4_4SM904GMMA28MMA_64x128x16_F32BF16BF16_SSILNSO_5MajorE0ELSQ_0ELNSO_7ScaleInE1ELSR_1EEEEEENS4_6LayoutINS5_IJSC_SC_SC_EEENS5_IJNSA_ILi0EEESW_SW_EEEEENS5_IJNS4_10UnderscoreESZ_SZ_EEEEENS4_13SM90_TMA_LOADENS4_14ComposedLayoutINS4_7SwizzleILi3ELi4ELi3EEENS4_18smem_ptr_flag_bitsILi16EEENSU_INS5_IJNSA_ILi8EEESG_EEENS5_IJSG_SC_EEEEEEEvNS4_8identityENS4_23SM90_TMA_LOAD_MULTICASTES1C_vS1D_EENS_8epilogue10collective6detail29Sm90TmaWarpSpecializedAdapterINS1H_15DefaultEpilogueISJ_SK_SK_NS1G_6thread17LinearCombinationISJ_Li1EffLNS1L_9ScaleType4KindE0ELNS_15FloatRoundStyleE2ESJ_EENS1_15EpilogueDefaultEEEEEvvEEEEvNT_6ParamsE)
        /*0014*/ 	.word	0x00000000


	//----- nvinfo : EIATTR_MIN_STACK_SIZE
	.align		4
.L_17:
        /*0018*/ 	.byte	0x04, 0x12
        /*001a*/ 	.short	(.L_19 - .L_18)
	.align		4
.L_18:
        /*001c*/ 	.word	index@(_ZN7cutlass13device_kernelINS_4gemm6kernel13GemmUniversalIN4cute5tupleIJiiiiEEENS1_10collective13CollectiveMmaINS1_34MainloopSm90TmaGmmaWarpSpecializedILi4ENS5_IJNS4_1CILi2EEENSA_ILi1EEESC_EEENS1_32KernelTmaWarpSpecializedPingpongEEENS5_IJNSA_ILi64EEENSA_ILi128EEESG_EEENS_10bfloat16_tENS5_IJlSC_lEEESJ_SK_NS4_8TiledMMAINS4_8MMA_AtomIJNS4_4SM904GMMA28MMA_64x128x16_F32BF16BF16_SSILNSO_5MajorE0ELSQ_0ELNSO_7ScaleInE1ELSR_1EEEEEENS4_6LayoutINS5_IJSC_SC_SC_EEENS5_IJNSA_ILi0EEESW_SW_EEEEENS5_IJNS4_10UnderscoreESZ_SZ_EEEEENS4_13SM90_TMA_LOADENS4_14ComposedLayoutINS4_7SwizzleILi3ELi4ELi3EEENS4_18smem_ptr_flag_bitsILi16EEENSU_INS5_IJNSA_ILi8EEESG_EEENS5_IJSG_SC_EEEEEEEvNS4_8identityENS4_23SM90_TMA_LOAD_MULTICASTES1C_vS1D_EENS_8epilogue10collective6detail29Sm90TmaWarpSpecializedAdapterINS1H_15DefaultEpilogueISJ_SK_SK_NS1G_6thread17LinearCombinationISJ_Li1EffLNS1L_9ScaleType4KindE0ELNS_15FloatRoundStyleE2ESJ_EENS1_15EpilogueDefaultEEEEEvvEEEEvNT_6ParamsE)
        /*0020*/ 	.word	0x00000000
.L_19:


//--------------------- .nv.compat                --------------------------
	.section	.nv.compat,"",@"SHT_CUDA_COMPAT_INFO"
	.align	4
        /*0000*/ 	.byte	0x02, 0x09, 0x01, 0x00, 0x02, 0x02, 0x04, 0x00, 0x02, 0x05, 0x05, 0x00, 0x03, 0x07, 0x01, 0x01
        /*0010*/ 	.byte	0x02, 0x03, 0x01, 0x00, 0x02, 0x06, 0x01, 0x00, 0x04, 0x0b, 0x08, 0x00, 0x00, 0x00, 0x00, 0x00
        /*0020*/ 	.byte	0x00, 0x00, 0x00, 0x00


//--------------------- .nv.info._ZN7cutlass13device_kernelINS_4gemm6kernel13GemmUniversalIN4cute5tupleIJiiiiEEENS1_10collective13CollectiveMmaINS1_34MainloopSm90TmaGmmaWarpSpecializedILi4ENS5_IJNS4_1CILi2EEENSA_ILi1EEESC_EEENS1_32KernelTmaWarpSpecializedPingpongEEENS5_IJNSA_ILi64EEENSA_ILi128EEESG_EEENS_10bfloat16_tENS5_IJlSC_lEEESJ_SK_NS4_8TiledMMAINS4_8MMA_AtomIJNS4_4SM904GMMA28MMA_64x128x16_F32BF16BF16_SSILNSO_5MajorE0ELSQ_0ELNSO_7ScaleInE1ELSR_1EEEEEENS4_6LayoutINS5_IJSC_SC_SC_EEENS5_IJNSA_ILi0EEESW_SW_EEEEENS5_IJNS4_10UnderscoreESZ_SZ_EEEEENS4_13SM90_TMA_LOADENS4_14ComposedLayoutINS4_7SwizzleILi3ELi4ELi3EEENS4_18smem_ptr_flag_bitsILi16EEENSU_INS5_IJNSA_ILi8EEESG_EEENS5_IJSG_SC_EEEEEEEvNS4_8identityENS4_23SM90_TMA_LOAD_MULTICASTES1C_vS1D_EENS_8epilogue10collective6detail29Sm90TmaWarpSpecializedAdapterINS1H_15DefaultEpilogueISJ_SK_SK_NS1G_6thread17LinearCombinationISJ_Li1EffLNS1L_9ScaleType4KindE0ELNS_15FloatRoundStyleE2ESJ_EENS1_15EpilogueDefaultEEEEEvvEEEEvNT_6ParamsE --------------------------
	.section	.nv.info._ZN7cutlass13device_kernelINS_4gemm6kernel13GemmUniversalIN4cute5tupleIJiiiiEEENS1_10collective13CollectiveMmaINS1_34MainloopSm90TmaGmmaWarpSpecializedILi4ENS5_IJNS4_1CILi2EEENSA_ILi1EEESC_EEENS1_32KernelTmaWarpSpecializedPingpongEEENS5_IJNSA_ILi64EEENSA_ILi128EEESG_EEENS_10bfloat16_tENS5_IJlSC_lEEESJ_SK_NS4_8TiledMMAINS4_8MMA_AtomIJNS4_4SM904GMMA28MMA_64x128x16_F32BF16BF16_SSILNSO_5MajorE0ELSQ_0ELNSO_7ScaleInE1ELSR_1EEEEEENS4_6LayoutINS5_IJSC_SC_SC_EEENS5_IJNSA_ILi0EEESW_SW_EEEEENS5_IJNS4_10UnderscoreESZ_SZ_EEEEENS4_13SM90_TMA_LOADENS4_14ComposedLayoutINS4_7SwizzleILi3ELi4ELi3EEENS4_18smem_ptr_flag_bitsILi16EEENSU_INS5_IJNSA_ILi8EEESG_EEENS5_IJSG_SC_EEEEEEEvNS4_8identityENS4_23SM90_TMA_LOAD_MULTICASTES1C_vS1D_EENS_8epilogue10collective6detail29Sm90TmaWarpSpecializedAdapterINS1H_15DefaultEpilogueISJ_SK_SK_NS1G_6thread17LinearCombinationISJ_Li1EffLNS1L_9ScaleType4KindE0ELNS_15FloatRoundStyleE2ESJ_EENS1_15EpilogueDefaultEEEEEvvEEEEvNT_6ParamsE,"",@"SHT_CUDA_INFO"
	.sectionflags	@""
	.align	4


	//----- nvinfo : EIATTR_CUDA_API_VERSION
	.align		4
        /*0000*/ 	.byte	0x04, 0x37
        /*0002*/ 	.short	(.L_21 - .L_20)
.L_20:
        /*0004*/ 	.word	0x00000082


	//----- nvinfo : EIATTR_KPARAM_INFO
	.align		4
.L_21:
        /*0008*/ 	.byte	0x04, 0x17
        /*000a*/ 	.short	(.L_23 - .L_22)
.L_22:
        /*000c*/ 	.word	0x00000000
        /*0010*/ 	.short	0x0000
        /*0012*/ 	.short	0x0070
        /*0014*/ 	.byte	0x00, 0xf0, 0x01, 0x10


	//----- nvinfo : EIATTR_SPARSE_MMA_MASK
	.align		4
.L_23:
        /*0018*/ 	.byte	0x03, 0x50
        /*001a*/ 	.short	0x0000


	//----- nvinfo : EIATTR_MAXREG_COUNT
	.align		4
        /*001c*/ 	.byte	0x03, 0x1b
        /*001e*/ 	.short	0x00a8


	//----- nvinfo : EIATTR_NUM_BARRIERS
	.align		4
        /*0020*/ 	.byte	0x02, 0x4c
        /*0022*/ 	.byte	0x01
	.zero		1


	//----- nvinfo : EIATTR_EXTERNS
	.align		4
        /*0024*/ 	.byte	0x04, 0x0f
        /*0026*/ 	.short	(.L_25 - .L_24)


	//   ....[0]....
	.align		4
.L_24:
        /*0028*/ 	.word	index@(__assertfail)


	//----- nvinfo : EIATTR_MERCURY_ISA_VERSION
	.align		4
.L_25:
        /*002c*/ 	.byte	0x03, 0x5f
        /*002e*/ 	.short	0x0101


	//----- nvinfo : EIATTR_INT_WARP_WIDE_INSTR_OFFSETS
	.align		4
        /*0030*/ 	.byte	0x04, 0x31
        /*0032*/ 	.short	(.L_27 - .L_26)


	//   ....[0]....
.L_26:
        /*0034*/ 	.word	0x000005d0


	//   ....[1]....
        /*0038*/ 	.word	0x00000610


	//   ....[2]....
        /*003c*/ 	.word	0x000006a0


	//   ....[3]....
        /*0040*/ 	.word	0x000006b0


	//   ....[4]....
        /*0044*/ 	.word	0x000006d0


	//   ....[5]....
        /*0048*/ 	.word	0x000006f0


	//   ....[6]....
        /*004c*/ 	.word	0x000007e0


	//   ....[7]....
        /*0050*/ 	.word	0x00000800


	//   ....[8]....
        /*0054*/ 	.word	0x00002220


	//----- nvinfo : EIATTR_COOP_GROUP_MASK_REGIDS
	.align		4
.L_27:
        /*0058*/ 	.byte	0x04, 0x29
        /*005a*/ 	.short	(.L_29 - .L_28)


	//   ....[0]....
.L_28:
        /*005c*/ 	.word	0xffffffff


	//   ....[1]....
        /*0060*/ 	.word	0xffffffff


	//   ....[2]....
        /*0064*/ 	.word	0xffffffff


	//   ....[3]....
        /*0068*/ 	.word	0xffffffff


	//   ....[4]....
        /*006c*/ 	.word	0xffffffff


	//   ....[5]....
        /*0070*/ 	.word	0xffffffff


	//   ....[6]....
        /*0074*/ 	.word	0xffffffff


	//----- nvinfo : EIATTR_COOP_GROUP_INSTR_OFFSETS
	.align		4
.L_29:
        /*0078*/ 	.byte	0x04, 0x28
        /*007a*/ 	.short	(.L_31 - .L_30)


	//   ....[0]....
.L_30:
        /*007c*/ 	.word	0x00000060


	//   ....[1]....
        /*0080*/ 	.word	0x00000080


	//   ....[2]....
        /*0084*/ 	.word	0x00000180


	//   ....[3]....
        /*0088*/ 	.word	0x000003b0


	//   ....[4]....
        /*008c*/ 	.word	0x00000400


	//   ....[5]....
        /*0090*/ 	.word	0x000004f0


	//   ....[6]....
        /*0094*/ 	.word	0x00000980


	//----- nvinfo : EIATTR_REG_RECONFIG
	.align		4
.L_31:
        /*0098*/ 	.byte	0x01, 0x54
	.zero		2


	//----- nvinfo : EIATTR_SYSCALL_OFFSETS
	.align		4
        /*009c*/ 	.byte	0x04, 0x46
        /*009e*/ 	.short	(.L_33 - .L_32)


	//   ....[0]....
.L_32:
        /*00a0*/ 	.word	0x000019b0


	//----- nvinfo : EIATTR_MBARRIER_INSTR_OFFSETS
	.align		4
.L_33:
        /*00a4*/ 	.byte	0x04, 0x39
        /*00a6*/ 	.short	(.L_35 - .L_34)


	//   ....[0]....
.L_34:
        /*00a8*/ 	.word	0x00000300
        /*00ac*/ 	.word	0x000000ff
        /*00b0*/ 	.word	0x00000000
        /*00b4*/ 	.short	0x0100
        /*00b6*/ 	.byte	0x07
	.zero		1


	//   ....[1]....
        /*00b8*/ 	.word	0x00000310
        /*00bc*/ 	.word	0x000000ff
        /*00c0*/ 	.word	0x00000020
        /*00c4*/ 	.short	0x0100
        /*00c6*/ 	.byte	0x07
	.zero		1


	//   ....[2]....
        /*00c8*/ 	.word	0x00000320
        /*00cc*/ 	.word	0x000000ff
        /*00d0*/ 	.word	0x00000008
        /*00d4*/ 	.short	0x0100
        /*00d6*/ 	.byte	0x07
	.zero		1


	//   ....[3]....
        /*00d8*/ 	.word	0x00000330
        /*00dc*/ 	.word	0x000000ff
        /*00e0*/ 	.word	0x00000028
        /*00e4*/ 	.short	0x0100
        /*00e6*/ 	.byte	0x07
	.zero		1


	//   ....[4]....
        /*00e8*/ 	.word	0x00000340
        /*00ec*/ 	.word	0x000000ff
        /*00f0*/ 	.word	0x00000010
        /*00f4*/ 	.short	0x0100
        /*00f6*/ 	.byte	0x07
	.zero		1


	//   ....[5]....
        /*00f8*/ 	.word	0x00000350
        /*00fc*/ 	.word	0x000000ff
        /*0100*/ 	.word	0x00000030
        /*0104*/ 	.short	0x0100
        /*0106*/ 	.byte	0x07
	.zero		1


	//   ....[6]....
        /*0108*/ 	.word	0x00000360
        /*010c*/ 	.word	0x000000ff
        /*0110*/ 	.word	0x00000018
        /*0114*/ 	.short	0x0100
        /*0116*/ 	.byte	0x07
	.zero		1


	//   ....[7]....
        /*0118*/ 	.word	0x00000370
        /*011c*/ 	.word	0x000000ff
        /*0120*/ 	.word	0x00000038
        /*0124*/ 	.short	0x0100
        /*0126*/ 	.byte	0x07
	.zero		1


	//   ....[8]....
        /*0128*/ 	.word	0x00000840
        /*012c*/ 	.word	0x000000ff
        /*0130*/ 	.word	0x00000070
        /*0134*/ 	.short	0x0100
        /*0136*/ 	.byte	0x0c
	.zero		1


	//   ....[9]....
        /*0138*/ 	.word	0x00000890
        /*013c*/ 	.word	0x000000ff
        /*0140*/ 	.word	0x00000078
        /*0144*/ 	.short	0x0100
        /*0146*/ 	.byte	0x0c
	.zero		1


	//   ....[10]....
        /*0148*/ 	.word	0x000008c0
        /*014c*/ 	.word	0x000000ff
        /*0150*/ 	.word	0x00000050
        /*0154*/ 	.short	0x0100
        /*0156*/ 	.byte	0x0d
	.zero		1


	//   ....[11]....
        /*0158*/ 	.word	0x00000910
        /*015c*/ 	.word	0x000000ff
        /*0160*/ 	.word	0x00000058
        /*0164*/ 	.short	0x0100
        /*0166*/ 	.byte	0x0d
	.zero		1


	//   ....[12]....
        /*0168*/ 	.word	0x00000920
        /*016c*/ 	.word	0x000000ff
        /*0170*/ 	.word	0x00000060
        /*0174*/ 	.short	0x0100
        /*0176*/ 	.byte	0x0d
	.zero		1


	//   ....[13]....
        /*0178*/ 	.word	0x00000930
        /*017c*/ 	.word	0x000000ff
        /*0180*/ 	.word	0x00000068
        /*0184*/ 	.short	0x0100
        /*0186*/ 	.byte	0x0d
	.zero		1


	//   ....[14]....
        /*0188*/ 	.word	0x00001870
        /*018c*/ 	.word	0x00000061
        /*0190*/ 	.word	0xfffffff8
        /*0194*/ 	.short	0x010a
        /*0196*/ 	.byte	0x3f
	.zero		1


	//   ....[15]....
        /*0198*/ 	.word	0x00001a40
        /*019c*/ 	.word	0x00000003
        /*01a0*/ 	.word	0x00000000
        /*01a4*/ 	.short	0x010a
        /*01a6*/ 	.byte	0x3f
	.zero		1


	//   ....[16]....
        /*01a8*/ 	.word	0x00001aa0
        /*01ac*/ 	.word	0x00000003
        /*01b0*/ 	.word	0x00000000
        /*01b4*/ 	.short	0x010a
        /*01b6*/ 	.byte	0x3f
	.zero		1


	//   ....[17]....
        /*01b8*/ 	.word	0x00001e00
        /*01bc*/ 	.word	0x000000ff
        /*01c0*/ 	.word	0x00000000
        /*01c4*/ 	.short	0x010a
        /*01c6*/ 	.byte	0x04
	.zero		1


	//   ....[18]....
        /*01c8*/ 	.word	0x00001e40
        /*01cc*/ 	.word	0x000000ff
        /*01d0*/ 	.word	0x00000000
        /*01d4*/ 	.short	0x010a
        /*01d6*/ 	.byte	0x04
	.zero		1


	//   ....[19]....
        /*01d8*/ 	.word	0x000020b0
        /*01dc*/ 	.word	0x00000005
        /*01e0*/ 	.word	0x00000000
        /*01e4*/ 	.short	0x0101
        /*01e6*/ 	.byte	0x3f
	.zero		1


	//   ....[20]....
        /*01e8*/ 	.word	0x000021b0
        /*01ec*/ 	.word	0x00000065
        /*01f0*/ 	.word	0x00000000
        /*01f4*/ 	.short	0x0101
        /*01f6*/ 	.byte	0x32
	.zero		1


	//   ....[21]....
        /*01f8*/ 	.word	0x000022a0
        /*01fc*/ 	.word	0x00000003
        /*0200*/ 	.word	0x00000000
        /*0204*/ 	.short	0x0101
        /*0206*/ 	.byte	0x3f
	.zero		1


	//   ....[22]....
        /*0208*/ 	.word	0x00002300
        /*020c*/ 	.word	0x00000061
        /*0210*/ 	.word	0x00000008
        /*0214*/ 	.short	0x010a
        /*0216*/ 	.byte	0x3f
	.zero		1


	//   ....[23]....
        /*0218*/ 	.word	0x00006400
        /*021c*/ 	.word	0x00000062
        /*0220*/ 	.word	0x00000000
        /*0224*/ 	.short	0x0101
        /*0226*/ 	.byte	0x32
	.zero		1


	//   ....[24]....
        /*0228*/ 	.word	0x00006e50
        /*022c*/ 	.word	0x00000007
        /*0230*/ 	.word	0x00000020
        /*0234*/ 	.short	0x010a
        /*0236*/ 	.byte	0x3f
	.zero		1


	//   ....[25]....
        /*0238*/ 	.word	0x00007200
        /*023c*/ 	.word	0x00000003
        /*0240*/ 	.word	0x00000078
        /*0244*/ 	.short	0x0101
        /*0246*/ 	.byte	0x3f
	.zero		1


	//   ....[26]....
        /*0248*/ 	.word	0x00007970
        /*024c*/ 	.word	0x00000007
        /*0250*/ 	.word	0x00000000
        /*0254*/ 	.short	0x010a
        /*0256*/ 	.byte	0x3f
	.zero		1


	//   ....[27]....
        /*0258*/ 	.word	0x000079f0
        /*025c*/ 	.word	0x00000009
        /*0260*/ 	.word	0x00000000
        /*0264*/ 	.short	0x010a
        /*0266*/ 	.byte	0x3f
	.zero		1


	//   ....[28]....
        /*0268*/ 	.word	0x00007a80
        /*026c*/ 	.word	0x00000006
        /*0270*/ 	.word	0x00000000
        /*0274*/ 	.short	0x010a
        /*0276*/ 	.byte	0x3f
	.zero		1


	//   ....[29]....
        /*0278*/ 	.word	0x00007b10
        /*027c*/ 	.word	0x00000003
        /*0280*/ 	.word	0x00000000
        /*0284*/ 	.short	0x010a
        /*0286*/ 	.byte	0x3f
	.zero		1


	//   ....[30]....
        /*0288*/ 	.word	0x00007b70
        /*028c*/ 	.word	0x00000061
        /*0290*/ 	.word	0xfffffff8
        /*0294*/ 	.short	0x010a
        /*0296*/ 	.byte	0x3f
	.zero		1


	//   ....[31]....
        /*0298*/ 	.word	0x00007bc0
        /*029c*/ 	.word	0x00000003
        /*02a0*/ 	.word	0x00000000
        /*02a4*/ 	.short	0x010a
        /*02a6*/ 	.byte	0x3f
	.zero		1


	//   ....[32]....
        /*02a8*/ 	.word	0x00007c20
        /*02ac*/ 	.word	0x00000005
        /*02b0*/ 	.word	0x00000000
        /*02b4*/ 	.short	0x010a
        /*02b6*/ 	.byte	0x3f
	.zero		1


	//   ....[33]....
        /*02b8*/ 	.word	0x00007c70
        /*02bc*/ 	.word	0x00000061
        /*02c0*/ 	.word	0x00000008
        /*02c4*/ 	.short	0x010a
        /*02c6*/ 	.byte	0x3f
	.zero		1


	//   ....[34]....
        /*02c8*/ 	.word	0x00007d40
        /*02cc*/ 	.word	0x00000007
        /*02d0*/ 	.word	0x00000020
        /*02d4*/ 	.short	0x010a
        /*02d6*/ 	.byte	0x3f
	.zero		1


	//   ....[35]....
        /*02d8*/ 	.word	0x00007e10
        /*02dc*/ 	.word	0x00000007
        /*02e0*/ 	.word	0x00000000
        /*02e4*/ 	.short	0x010a
        /*02e6*/ 	.byte	0x3f
	.zero		1


	//   ....[36]....
        /*02e8*/ 	.word	0x00007e60
        /*02ec*/ 	.word	0x00000009
        /*02f0*/ 	.word	0x00000000
        /*02f4*/ 	.short	0x010a
        /*02f6*/ 	.byte	0x3f
	.zero		1


	//   ....[37]....
        /*02f8*/ 	.word	0x00007eb0
        /*02fc*/ 	.word	0x00000006
        /*0300*/ 	.word	0x00000000
        /*0304*/ 	.short	0x010a
        /*0306*/ 	.byte	0x3f
	.zero		1


	//----- nvinfo : EIATTR_NUM_MBARRIERS
	.align		4
.L_35:
        /*0308*/ 	.byte	0x03, 0x38
        /*030a*/ 	.short	0x000e


	//----- nvinfo : EIATTR_EXIT_INSTR_OFFSETS
	.align		4
        /*030c*/ 	.byte	0x04, 0x1c
        /*030e*/ 	.short	(.L_37 - .L_36)


	//   ....[0]....
.L_36:
        /*0310*/ 	.word	0x00001490


	//   ....[1]....
        /*0314*/ 	.word	0x000014f0


	//   ....[2]....
        /*0318*/ 	.word	0x00006b40


	//   ....[3]....
        /*031c*/ 	.word	0x00006b70


	//   ....[4]....
        /*0320*/ 	.word	0x00007b60


	//----- nvinfo : EIATTR_MAX_THREADS
	.align		4
.L_37:
        /*0324*/ 	.byte	0x04, 0x05
        /*0326*/ 	.short	(.L_39 - .L_38)
.L_38:
        /*0328*/ 	.word	0x00000180
        /*032c*/ 	.word	0x00000001
        /*0330*/ 	.word	0x00000001


	//----- nvinfo : EIATTR_CRS_STACK_SIZE
	.align		4
.L_39:
        /*0334*/ 	.byte	0x04, 0x1e
        /*0336*/ 	.short	(.L_41 - .L_40)
.L_40:
        /*0338*/ 	.word	0x00000000


	//----- nvinfo : EIATTR_CBANK_PARAM_SIZE
	.align		4
.L_41:
        /*033c*/ 	.byte	0x03, 0x19
        /*033e*/ 	.short	0x0470


	//----- nvinfo : EIATTR_PARAM_CBANK
	.align		4
        /*0340*/ 	.byte	0x04, 0x0a
        /*0342*/ 	.short	(.L_43 - .L_42)
	.align		4
.L_42:
        /*0344*/ 	.word	index@(.nv.constant0._ZN7cutlass13device_kernelINS_4gemm6kernel13GemmUniversalIN4cute5tupleIJiiiiEEENS1_10collective13CollectiveMmaINS1_34MainloopSm90TmaGmmaWarpSpecializedILi4ENS5_IJNS4_1CILi2EEENSA_ILi1EEESC_EEENS1_32KernelTmaWarpSpecializedPingpongEEENS5_IJNSA_ILi64EEENSA_ILi128EEESG_EEENS_10bfloat16_tENS5_IJlSC_lEEESJ_SK_NS4_8TiledMMAINS4_8MMA_AtomIJNS4_4SM904GMMA28MMA_64x128x16_F32BF16BF16_SSILNSO_5MajorE0ELSQ_0ELNSO_7ScaleInE1ELSR_1EEEEEENS4_6LayoutINS5_IJSC_SC_SC_EEENS5_IJNSA_ILi0EEESW_SW_EEEEENS5_IJNS4_10UnderscoreESZ_SZ_EEEEENS4_13SM90_TMA_LOADENS4_14ComposedLayoutINS4_7SwizzleILi3ELi4ELi3EEENS4_18smem_ptr_flag_bitsILi16EEENSU_INS5_IJNSA_ILi8EEESG_EEENS5_IJSG_SC_EEEEEEEvNS4_8identityENS4_23SM90_TMA_LOAD_MULTICASTES1C_vS1D_EENS_8epilogue10collective6detail29Sm90TmaWarpSpecializedAdapterINS1H_15DefaultEpilogueISJ_SK_SK_NS1G_6thread17LinearCombinationISJ_Li1EffLNS1L_9ScaleType4KindE0ELNS_15FloatRoundStyleE2ESJ_EENS1_15EpilogueDefaultEEEEEvvEEEEvNT_6ParamsE)
        /*0348*/ 	.short	0x0210
        /*034a*/ 	.short	0x0470


	//----- nvinfo : EIATTR_SW_WAR
	.align		4
.L_43:
        /*034c*/ 	.byte	0x04, 0x36
        /*034e*/ 	.short	(.L_45 - .L_44)
.L_44:
        /*0350*/ 	.word	0x00000008
.L_45:


//--------------------- .nv.callgraph             --------------------------
	.section	.nv.callgraph,"",@"SHT_CUDA_CALLGRAPH"
	.align	4
	.sectionentsize	8
	.align		4
        /*0000*/ 	.word	0x00000000
	.align		4
        /*0004*/ 	.word	0xffffffff
	.align		4
        /*0008*/ 	.word	index@(_ZN7cutlass13device_kernelINS_4gemm6kernel13GemmUniversalIN4cute5tupleIJiiiiEEENS1_10collective13CollectiveMmaINS1_34MainloopSm90TmaGmmaWarpSpecializedILi4ENS5_IJNS4_1CILi2EEENSA_ILi1EEESC_EEENS1_32KernelTmaWarpSpecializedPingpongEEENS5_IJNSA_ILi64EEENSA_ILi128EEESG_EEENS_10bfloat16_tENS5_IJlSC_lEEESJ_SK_NS4_8TiledMMAINS4_8MMA_AtomIJNS4_4SM904GMMA28MMA_64x128x16_F32BF16BF16_SSILNSO_5MajorE0ELSQ_0ELNSO_7ScaleInE1ELSR_1EEEEEENS4_6LayoutINS5_IJSC_SC_SC_EEENS5_IJNSA_ILi0EEESW_SW_EEEEENS5_IJNS4_10UnderscoreESZ_SZ_EEEEENS4_13SM90_TMA_LOADENS4_14ComposedLayoutINS4_7SwizzleILi3ELi4ELi3EEENS4_18smem_ptr_flag_bitsILi16EEENSU_INS5_IJNSA_ILi8EEESG_EEENS5_IJSG_SC_EEEEEEEvNS4_8identityENS4_23SM90_TMA_LOAD_MULTICASTES1C_vS1D_EENS_8epilogue10collective6detail29Sm90TmaWarpSpecializedAdapterINS1H_15DefaultEpilogueISJ_SK_SK_NS1G_6thread17LinearCombinationISJ_Li1EffLNS1L_9ScaleType4KindE0ELNS_15FloatRoundStyleE2ESJ_EENS1_15EpilogueDefaultEEEEEvvEEEEvNT_6ParamsE)
	.align		4
        /*000c*/ 	.word	index@(__assertfail)
	.align		4
        /*0010*/ 	.word	0x00000000
	.align		4
        /*0014*/ 	.word	0xfffffffe
	.align		4
        /*0018*/ 	.word	0x00000000
	.align		4
        /*001c*/ 	.word	0xfffffffd
	.align		4
        /*0020*/ 	.word	0x00000000
	.align		4
        /*0024*/ 	.word	0xfffffffc


//--------------------- .nv.constant4             --------------------------
	.section	.nv.constant4,"a",@progbits
	.align	8
	.align		8
.nv.constant4:
        /*0000*/ 	.dword	__assertfail
	.align		8
        /*0008*/ 	.dword	__unnamed_1
	.align		8
        /*0010*/ 	.dword	_ZN39_INTERNAL_e385fc0c_4_k_cu_a0882a08_39384cuda3std3__45__cpo5beginE
	.align		8
        /*0018*/ 	.dword	_ZN39_INTERNAL_e385fc0c_4_k_cu_a0882a08_39384cuda3std3__45__cpo3endE
	.align		8
        /*0020*/ 	.dword	_ZN39_INTERNAL_e385fc0c_4_k_cu_a0882a08_39384cuda3std3__45__cpo6cbeginE
	.align		8
        /*0028*/ 	.dword	_ZN39_INTERNAL_e385fc0c_4_k_cu_a0882a08_39384cuda3std3__45__cpo4cendE
	.align		8
        /*0030*/ 	.dword	_ZN39_INTERNAL_e385fc0c_4_k_cu_a0882a08_39384cuda3std3__441_GLOBAL__N__e385fc0c_4_k_cu_a0882a08_39386ignoreE
	.align		8
        /*0038*/ 	.dword	_ZN39_INTERNAL_e385fc0c_4_k_cu_a0882a08_39384cuda3std3__419piecewise_constructE
	.align		8
        /*0040*/ 	.dword	_ZN39_INTERNAL_e385fc0c_4_k_cu_a0882a08_39384cuda3std3__48in_placeE
	.align		8
        /*0048*/ 	.dword	_ZN39_INTERNAL_e385fc0c_4_k_cu_a0882a08_39384cuda3std6ranges3__45__cpo4swapE
	.align		8
        /*0050*/ 	.dword	_ZN39_INTERNAL_e385fc0c_4_k_cu_a0882a08_39384cuda3std6ranges3__45__cpo9iter_moveE
	.align		8
        /*0058*/ 	.dword	_ZN39_INTERNAL_e385fc0c_4_k_cu_a0882a08_39384cute7productE
	.align		8
        /*0060*/ 	.dword	_ZN39_INTERNAL_e385fc0c_4_k_cu_a0882a08_39384cute1_E
	.align		8
        /*0068*/ 	.dword	$str$22
	.align		8
        /*0070*/ 	.dword	$str$23


//--------------------- .text._ZN7cutlass13device_kernelINS_4gemm6kernel13GemmUniversalIN4cute5tupleIJiiiiEEENS1_10collective13CollectiveMmaINS1_34MainloopSm90TmaGmmaWarpSpecializedILi4ENS5_IJNS4_1CILi2EEENSA_ILi1EEESC_EEENS1_32KernelTmaWarpSpecializedPingpongEEENS5_IJNSA_ILi64EEENSA_ILi128EEESG_EEENS_10bfloat16_tENS5_IJlSC_lEEESJ_SK_NS4_8TiledMMAINS4_8MMA_AtomIJNS4_4SM904GMMA28MMA_64x128x16_F32BF16BF16_SSILNSO_5MajorE0ELSQ_0ELNSO_7ScaleInE1ELSR_1EEEEEENS4_6LayoutINS5_IJSC_SC_SC_EEENS5_IJNSA_ILi0EEESW_SW_EEEEENS5_IJNS4_10UnderscoreESZ_SZ_EEEEENS4_13SM90_TMA_LOADENS4_14ComposedLayoutINS4_7SwizzleILi3ELi4ELi3EEENS4_18smem_ptr_flag_bitsILi16EEENSU_INS5_IJNSA_ILi8EEESG_EEENS5_IJSG_SC_EEEEEEEvNS4_8identityENS4_23SM90_TMA_LOAD_MULTICASTES1C_vS1D_EENS_8epilogue10collective6detail29Sm90TmaWarpSpecializedAdapterINS1H_15DefaultEpilogueISJ_SK_SK_NS1G_6thread17LinearCombinationISJ_Li1EffLNS1L_9ScaleType4KindE0ELNS_15FloatRoundStyleE2ESJ_EENS1_15EpilogueDefaultEEEEEvvEEEEvNT_6ParamsE --------------------------
	.section	.text._ZN7cutlass13device_kernelINS_4gemm6kernel13GemmUniversalIN4cute5tupleIJiiiiEEENS1_10collective13CollectiveMmaINS1_34MainloopSm90TmaGmmaWarpSpecializedILi4ENS5_IJNS4_1CILi2EEENSA_ILi1EEESC_EEENS1_32KernelTmaWarpSpecializedPingpongEEENS5_IJNSA_ILi64EEENSA_ILi128EEESG_EEENS_10bfloat16_tENS5_IJlSC_lEEESJ_SK_NS4_8TiledMMAINS4_8MMA_AtomIJNS4_4SM904GMMA28MMA_64x128x16_F32BF16BF16_SSILNSO_5MajorE0ELSQ_0ELNSO_7ScaleInE1ELSR_1EEEEEENS4_6LayoutINS5_IJSC_SC_SC_EEENS5_IJNSA_ILi0EEESW_SW_EEEEENS5_IJNS4_10UnderscoreESZ_SZ_EEEEENS4_13SM90_TMA_LOADENS4_14ComposedLayoutINS4_7SwizzleILi3ELi4ELi3EEENS4_18smem_ptr_flag_bitsILi16EEENSU_INS5_IJNSA_ILi8EEESG_EEENS5_IJSG_SC_EEEEEEEvNS4_8identityENS4_23SM90_TMA_LOAD_MULTICASTES1C_vS1D_EENS_8epilogue10collective6detail29Sm90TmaWarpSpecializedAdapterINS1H_15DefaultEpilogueISJ_SK_SK_NS1G_6thread17LinearCombinationISJ_Li1EffLNS1L_9ScaleType4KindE0ELNS_15FloatRoundStyleE2ESJ_EENS1_15EpilogueDefaultEEEEEvvEEEEvNT_6ParamsE,"ax",@progbits
	.align	128
.text._ZN7cutlass13device_kernelINS_4gemm6kernel13GemmUniversalIN4cute5tupleIJiiiiEEENS1_10collective13CollectiveMmaINS1_34MainloopSm90TmaGmmaWarpSpecializedILi4ENS5_IJNS4_1CILi2EEENSA_ILi1EEESC_EEENS1_32KernelTmaWarpSpecializedPingpongEEENS5_IJNSA_ILi64EEENSA_ILi128EEESG_EEENS_10bfloat16_tENS5_IJlSC_lEEESJ_SK_NS4_8TiledMMAINS4_8MMA_AtomIJNS4_4SM904GMMA28MMA_64x128x16_F32BF16BF16_SSILNSO_5MajorE0ELSQ_0ELNSO_7ScaleInE1ELSR_1EEEEEENS4_6LayoutINS5_IJSC_SC_SC_EEENS5_IJNSA_ILi0EEESW_SW_EEEEENS5_IJNS4_10UnderscoreESZ_SZ_EEEEENS4_13SM90_TMA_LOADENS4_14ComposedLayoutINS4_7SwizzleILi3ELi4ELi3EEENS4_18smem_ptr_flag_bitsILi16EEENSU_INS5_IJNSA_ILi8EEESG_EEENS5_IJSG_SC_EEEEEEEvNS4_8identityENS4_23SM90_TMA_LOAD_MULTICASTES1C_vS1D_EENS_8epilogue10collective6detail29Sm90TmaWarpSpecializedAdapterINS1H_15DefaultEpilogueISJ_SK_SK_NS1G_6thread17LinearCombinationISJ_Li1EffLNS1L_9ScaleType4KindE0ELNS_15FloatRoundStyleE2ESJ_EENS1_15EpilogueDefaultEEEEEvvEEEEvNT_6ParamsE:
        .type           _ZN7cutlass13device_kernelINS_4gemm6kernel13GemmUniversalIN4cute5tupleIJiiiiEEENS1_10collective13CollectiveMmaINS1_34MainloopSm90TmaGmmaWarpSpecializedILi4ENS5_IJNS4_1CILi2EEENSA_ILi1EEESC_EEENS1_32KernelTmaWarpSpecializedPingpongEEENS5_IJNSA_ILi64EEENSA_ILi128EEESG_EEENS_10bfloat16_tENS5_IJlSC_lEEESJ_SK_NS4_8TiledMMAINS4_8MMA_AtomIJNS4_4SM904GMMA28MMA_64x128x16_F32BF16BF16_SSILNSO_5MajorE0ELSQ_0ELNSO_7ScaleInE1ELSR_1EEEEEENS4_6LayoutINS5_IJSC_SC_SC_EEENS5_IJNSA_ILi0EEESW_SW_EEEEENS5_IJNS4_10UnderscoreESZ_SZ_EEEEENS4_13SM90_TMA_LOADENS4_14ComposedLayoutINS4_7SwizzleILi3ELi4ELi3EEENS4_18smem_ptr_flag_bitsILi16EEENSU_INS5_IJNSA_ILi8EEESG_EEENS5_IJSG_SC_EEEEEEEvNS4_8identityENS4_23SM90_TMA_LOAD_MULTICASTES1C_vS1D_EENS_8epilogue10collective6detail29Sm90TmaWarpSpecializedAdapterINS1H_15DefaultEpilogueISJ_SK_SK_NS1G_6thread17LinearCombinationISJ_Li1EffLNS1L_9ScaleType4KindE0ELNS_15FloatRoundStyleE2ESJ_EENS1_15EpilogueDefaultEEEEEvvEEEEvNT_6ParamsE,@function
        .size           _ZN7cutlass13device_kernelINS_4gemm6kernel13GemmUniversalIN4cute5tupleIJiiiiEEENS1_10collective13CollectiveMmaINS1_34MainloopSm90TmaGmmaWarpSpecializedILi4ENS5_IJNS4_1CILi2EEENSA_ILi1EEESC_EEENS1_32KernelTmaWarpSpecializedPingpongEEENS5_IJNSA_ILi64EEENSA_ILi128EEESG_EEENS_10bfloat16_tENS5_IJlSC_lEEESJ_SK_NS4_8TiledMMAINS4_8MMA_AtomIJNS4_4SM904GMMA28MMA_64x128x16_F32BF16BF16_SSILNSO_5MajorE0ELSQ_0ELNSO_7ScaleInE1ELSR_1EEEEEENS4_6LayoutINS5_IJSC_SC_SC_EEENS5_IJNSA_ILi0EEESW_SW_EEEEENS5_IJNS4_10UnderscoreESZ_SZ_EEEEENS4_13SM90_TMA_LOADENS4_14ComposedLayoutINS4_7SwizzleILi3ELi4ELi3EEENS4_18smem_ptr_flag_bitsILi16EEENSU_INS5_IJNSA_ILi8EEESG_EEENS5_IJSG_SC_EEEEEEEvNS4_8identityENS4_23SM90_TMA_LOAD_MULTICASTES1C_vS1D_EENS_8epilogue10collective6detail29Sm90TmaWarpSpecializedAdapterINS1H_15DefaultEpilogueISJ_SK_SK_NS1G_6thread17LinearCombinationISJ_Li1EffLNS1L_9ScaleType4KindE0ELNS_15FloatRoundStyleE2ESJ_EENS1_15EpilogueDefaultEEEEEvvEEEEvNT_6ParamsE,(.L_x_200 - _ZN7cutlass13device_kernelINS_4gemm6kernel13GemmUniversalIN4cute5tupleIJiiiiEEENS1_10collective13CollectiveMmaINS1_34MainloopSm90TmaGmmaWarpSpecializedILi4ENS5_IJNS4_1CILi2EEENSA_ILi1EEESC_EEENS1_32KernelTmaWarpSpecializedPingpongEEENS5_IJNSA_ILi64EEENSA_ILi128EEESG_EEENS_10bfloat16_tENS5_IJlSC_lEEESJ_SK_NS4_8TiledMMAINS4_8MMA_AtomIJNS4_4SM904GMMA28MMA_64x128x16_F32BF16BF16_SSILNSO_5MajorE0ELSQ_0ELNSO_7ScaleInE1ELSR_1EEEEEENS4_6LayoutINS5_IJSC_SC_SC_EEENS5_IJNSA_ILi0EEESW_SW_EEEEENS5_IJNS4_10UnderscoreESZ_SZ_EEEEENS4_13SM90_TMA_LOADENS4_14ComposedLayoutINS4_7SwizzleILi3ELi4ELi3EEENS4_18smem_ptr_flag_bitsILi16EEENSU_INS5_IJNSA_ILi8EEESG_EEENS5_IJSG_SC_EEEEEEEvNS4_8identityENS4_23SM90_TMA_LOAD_MULTICASTES1C_vS1D_EENS_8epilogue10collective6detail29Sm90TmaWarpSpecializedAdapterINS1H_15DefaultEpilogueISJ_SK_SK_NS1G_6thread17LinearCombinationISJ_Li1EffLNS1L_9ScaleType4KindE0ELNS_15FloatRoundStyleE2ESJ_EENS1_15EpilogueDefaultEEEEEvvEEEEvNT_6ParamsE)
        .other          _ZN7cutlass13device_kernelINS_4gemm6kernel13GemmUniversalIN4cute5tupleIJiiiiEEENS1_10collective13CollectiveMmaINS1_34MainloopSm90TmaGmmaWarpSpecializedILi4ENS5_IJNS4_1CILi2EEENSA_ILi1EEESC_EEENS1_32KernelTmaWarpSpecializedPingpongEEENS5_IJNSA_ILi64EEENSA_ILi128EEESG_EEENS_10bfloat16_tENS5_IJlSC_lEEESJ_SK_NS4_8TiledMMAINS4_8MMA_AtomIJNS4_4SM904GMMA28MMA_64x128x16_F32BF16BF16_SSILNSO_5MajorE0ELSQ_0ELNSO_7ScaleInE1ELSR_1EEEEEENS4_6LayoutINS5_IJSC_SC_SC_EEENS5_IJNSA_ILi0EEESW_SW_EEEEENS5_IJNS4_10UnderscoreESZ_SZ_EEEEENS4_13SM90_TMA_LOADENS4_14ComposedLayoutINS4_7SwizzleILi3ELi4ELi3EEENS4_18smem_ptr_flag_bitsILi16EEENSU_INS5_IJNSA_ILi8EEESG_EEENS5_IJSG_SC_EEEEEEEvNS4_8identityENS4_23SM90_TMA_LOAD_MULTICASTES1C_vS1D_EENS_8epilogue10collective6detail29Sm90TmaWarpSpecializedAdapterINS1H_15DefaultEpilogueISJ_SK_SK_NS1G_6thread17LinearCombinationISJ_Li1EffLNS1L_9ScaleType4KindE0ELNS_15FloatRoundStyleE2ESJ_EENS1_15EpilogueDefaultEEEEEvvEEEEvNT_6ParamsE,@"STO_CUDA_ENTRY STV_DEFAULT"
_ZN7cutlass13device_kernelINS_4gemm6kernel13GemmUniversalIN4cute5tupleIJiiiiEEENS1_10collective13CollectiveMmaINS1_34MainloopSm90TmaGmmaWarpSpecializedILi4ENS5_IJNS4_1CILi2EEENSA_ILi1EEESC_EEENS1_32KernelTmaWarpSpecializedPingpongEEENS5_IJNSA_ILi64EEENSA_ILi128EEESG_EEENS_10bfloat16_tENS5_IJlSC_lEEESJ_SK_NS4_8TiledMMAINS4_8MMA_AtomIJNS4_4SM904GMMA28MMA_64x128x16_F32BF16BF16_SSILNSO_5MajorE0ELSQ_0ELNSO_7ScaleInE1ELSR_1EEEEEENS4_6LayoutINS5_IJSC_SC_SC_EEENS5_IJNSA_ILi0EEESW_SW_EEEEENS5_IJNS4_10UnderscoreESZ_SZ_EEEEENS4_13SM90_TMA_LOADENS4_14ComposedLayoutINS4_7SwizzleILi3ELi4ELi3EEENS4_18smem_ptr_flag_bitsILi16EEENSU_INS5_IJNSA_ILi8EEESG_EEENS5_IJSG_SC_EEEEEEEvNS4_8identityENS4_23SM90_TMA_LOAD_MULTICASTES1C_vS1D_EENS_8epilogue10collective6detail29Sm90TmaWarpSpecializedAdapterINS1H_15DefaultEpilogueISJ_SK_SK_NS1G_6thread17LinearCombinationISJ_Li1EffLNS1L_9ScaleType4KindE0ELNS_15FloatRoundStyleE2ESJ_EENS1_15EpilogueDefaultEEEEEvvEEEEvNT_6ParamsE:
[----:B------:R-:W0:Y:S01]  /*0000*/  LDC R1, c[0x0][0x28] ;  /* 0x00000a00ff017b82 */ /* 0x000e220000000800 */
[----:B------:R-:W1:Y:S01]  /*0010*/  S2R R3, SR_TID.X ;  /* 0x0000000000037919 */ /* 0x000e620000002100 */
[----:B------:R-:W-:Y:S01]  /*0020*/  ELECT P0, URZ, PT ;  /* 0x00000000003f782f */ /* 0x000fe20003800000 */
[----:B------:R-:W-:Y:S01]  /*0030*/  BSSY B0, `(.L_x_0) ;  /* 0x0000014000007945 */ /* 0x000fe20003800000 */
[--C-:B-1----:R-:W-:Y:S02]  /*0040*/  SHF.R.U32.HI R0, RZ, 0x5, R3.reuse ;  /* 0x00000005ff007819 */ /* 0x102fe40000011603 */
[----:B------:R-:W-:-:S03]  /*0050*/  SHF.R.U32.HI R5, RZ, 0x7, R3 ;  /* 0x00000007ff057819 */ /* 0x000fc60000011603 */
[----:B------:R-:W1:Y:S02]  /*0060*/  SHFL.IDX PT, R2, R0, RZ, 0x1f ;  /* 0x00001fff00027589 */ /* 0x000e6400000e0000 */
[----:B-1----:R-:W-:Y:S02]  /*0070*/  R2UR UR6, R2 ;  /* 0x00000000020672ca */ /* 0x002fe400000e0000 */
[----:B------:R1:W2:Y:S11]  /*0080*/  SHFL.IDX PT, R2, R5, RZ, 0x1f ;  /* 0x00001fff05027589 */ /* 0x0002b600000e0000 */
[----:B------:R-:W-:-:S02]  /*0090*/  USHF.R.S32.HI UR4, URZ, 0x1f, UR6 ;  /* 0x0000001f3f047899 */ /* 0x000fc40008011406 */
[----:B------:R-:W-:Y:S02]  /*00a0*/  ISETP.NE.OR P0, PT, RZ, UR6, !P0 ;  /* 0x00000006ff007c0c */ /* 0x000fe4000c705670 */
[----:B------:R-:W-:-:S04]  /*00b0*/  ULEA.HI UR4, UR4, UR6, URZ, 0x2 ;  /* 0x0000000604047291 */ /* 0x000fc8000f8f103f */
[----:B------:R-:W-:-:S04]  /*00c0*/  ULOP3.LUT UR4, UR4, 0xfffffffc, URZ, 0xc0, !UPT ;  /* 0xfffffffc04047892 */ /* 0x000fc8000f8ec03f */
[----:B------:R-:W-:-:S03]  /*00d0*/  UIADD3 UR6, UR6, -UR4, URZ ;  /* 0x8000000406067290 */ /* 0x000fc6000fffe03f */
[----:B012---:R-:W-:Y:S09]  /*00e0*/  @P0 BRA `(.L_x_1) ;  /* 0x0000000000200947 */ /* 0x007ff20003800000 */
[----:B------:R-:W-:Y:S02]  /*00f0*/  ULDC.64 UR4, c[0x0][0x198] ;  /* 0x0000660000047ab9 */ /* 0x000fe40000000a00 */
[----:B------:R-:W-:Y:S02]  /*0100*/  UIADD3 UR8, UP0, UR4, 0xf0, URZ ;  /* 0x000000f004087890 */ /* 0x000fe4000ff1e03f */
[----:B------:R-:W-:Y:S02]  /*0110*/  UIADD3 UR4, UP1, UR4, 0x1f0, URZ ;  /* 0x000001f004047890 */ /* 0x000fe4000ff3e03f */
[----:B------:R-:W-:Y:S02]  /*0120*/  UIADD3.X UR9, URZ, UR5, URZ, UP0, !UPT ;  /* 0x000000053f097290 */ /* 0x000fe400087fe43f */
[----:B------:R-:W-:-:S07]  /*0130*/  UIADD3.X UR5, URZ, UR5, URZ, UP1, !UPT ;  /* 0x000000053f057290 */ /* 0x000fce0008ffe43f */
[----:B------:R0:W-:Y:S02]  /*0140*/  UTMACCTL.PF [UR8] ;  /* 0x00000000080079b9 */ /* 0x0001e40008040000 */
[----:B------:R0:W-:Y:S02]  /*0150*/  UTMACCTL.PF [UR4] ;  /* 0x00000000040079b9 */ /* 0x0001e40008040000 */
[----:B0-----:R-:W-:Y:S01]  /*0160*/  NOP ;  /* 0x0000000000007918 */ /* 0x001fe20000000000 */
.L_x_1:
[----:B------:R-:W-:Y:S05]  /*0170*/  BSYNC B0 ;  /* 0x0000000000007941 */ /* 0x000fea0003800000 */
.L_x_0:
[----:B------:R-:W0:Y:S01]  /*0180*/  SHFL.IDX PT, R6, R0, RZ, 0x1f ;  /* 0x00001fff00067589 */ /* 0x000e2200000e0000 */
[----:B------:R-:W-:Y:S01]  /*0190*/  R2UR UR19, R2 ;  /* 0x00000000021372ca */ /* 0x000fe200000e0000 */
[----:B------:R-:W-:-:S04]  /*01a0*/  UISETP.NE.AND UP0, UPT, UR6, 0x3, UPT ;  /* 0x000000030600788c */ /* 0x000fc8000bf05270 */
[----:B------:R-:W-:-:S08]  /*01b0*/  UISETP.EQ.OR UP0, UPT, UR6, URZ, !UP0 ;  /* 0x0000003f0600728c */ /* 0x000fd0000c702670 */
[----:B------:R-:W-:Y:S02]  /*01c0*/  UIADD3 UR14, UR19, -0x1, URZ ;  /* 0xffffffff130e7890 */ /* 0x000fe4000fffe03f */
[----:B------:R-:W-:Y:S02]  /*01d0*/  UISETP.EQ.AND UP0, UPT, UR19, URZ, UP0 ;  /* 0x0000003f1300728c */ /* 0x000fe40008702270 */
[----:B------:R-:W-:Y:S02]  /*01e0*/  UISETP.GE.U32.AND UP1, UPT, UR14, 0x2, UPT ;  /* 0x000000020e00788c */ /* 0x000fe4000bf26070 */
[----:B------:R-:W-:Y:S01]  /*01f0*/  USEL UR36, URZ, 0x1, !UP0 ;  /* 0x000000013f247887 */ /* 0x000fe2000c000000 */
[----:B0-----:R-:W-:-:S03]  /*0200*/  ISETP.NE.AND P0, PT, R6, RZ, PT ;  /* 0x000000ff0600720c */ /* 0x001fc60003f05270 */
[----:B------:R-:W-:-:S10]  /*0210*/  USEL UR36, UR36, 0x2, UP1 ;  /* 0x0000000224247887 */ /* 0x000fd40008800000 */
[----:B------:R-:W-:Y:S05]  /*0220*/  @P0 BRA `(.L_x_2) ;  /* 0x0000000000580947 */ /* 0x000fea0003800000 */
[----:B------:R-:W0:Y:S01]  /*0230*/  S2UR UR7, SR_CgaCtaId ;  /* 0x00000000000779c3 */ /* 0x000e220000008800 */
[----:B------:R-:W-:Y:S01]  /*0240*/  UMOV UR4, 0x400 ;  /* 0x0000040000047882 */ /* 0x000fe20000000000 */
[----:B------:R-:W-:Y:S01]  /*0250*/  UMOV UR5, 0x1 ;  /* 0x0000000100057882 */ /* 0x000fe20000000000 */
[----:B------:R-:W-:Y:S01]  /*0260*/  UMOV UR8, 0x2 ;  /* 0x0000000200087882 */ /* 0x000fe20000000000 */
[----:B------:R-:W-:Y:S01]  /*0270*/  ELECT P0, URZ, PT ;  /* 0x00000000003f782f */ /* 0x000fe20003800000 */
[----:B------:R-:W-:-:S04]  /*0280*/  UIADD3 UR8, -UR8, 0x100000, URZ ;  /* 0x0010000008087890 */ /* 0x000fc8000fffe13f */
[----:B------:R-:W-:Y:S02]  /*0290*/  USHF.L.U32 UR9, UR8, 0xb, URZ ;  /* 0x0000000b08097899 */ /* 0x000fe4000800063f */
[----:B------:R-:W-:Y:S02]  /*02a0*/  USHF.L.U32 UR8, UR8, 0x1, URZ ;  /* 0x0000000108087899 */ /* 0x000fe4000800063f */
[----:B0-----:R-:W-:Y:S02]  /*02b0*/  ULEA UR7, UR7, UR4, 0x18 ;  /* 0x0000000407077291 */ /* 0x001fe4000f8ec03f */
[----:B------:R-:W-:-:S04]  /*02c0*/  UIADD3 UR4, -UR5, 0x100000, URZ ;  /* 0x0010000005047890 */ /* 0x000fc8000fffe13f */
[----:B------:R-:W-:Y:S02]  /*02d0*/  USHF.L.U32 UR5, UR4, 0xb, URZ ;  /* 0x0000000b04057899 */ /* 0x000fe4000800063f */
[----:B------:R-:W-:Y:S01]  /*02e0*/  USHF.L.U32 UR4, UR4, 0x1, URZ ;  /* 0x0000000104047899 */ /* 0x000fe2000800063f */
[----:B------:R-:W0:Y:S11]  /*02f0*/  FENCE.VIEW.ASYNC.S ;  /* 0x00000000000073c6 */ /* 0x000e360000000000 */
[----:B0-----:R0:W1:Y:S01]  /*0300*/  SYNCS.EXCH.64 URZ, [UR7], UR4 ;  /* 0x00000004073f75b2 */ /* 0x0010620008000100 */
[----:B------:R0:W2:Y:S01]  /*0310*/  SYNCS.EXCH.64 URZ, [UR7+0x20], UR8 ;  /* 0x00002008073f75b2 */ /* 0x0000a20008000100 */
[----:B------:R0:W3:Y:S01]  /*0320*/  SYNCS.EXCH.64 URZ, [UR7+0x8], UR4 ;  /* 0x00000804073f75b2 */ /* 0x0000e20008000100 */
[----:B------:R0:W4:Y:S01]  /*0330*/  SYNCS.EXCH.64 URZ, [UR7+0x28], UR8 ;  /* 0x00002808073f75b2 */ /* 0x0001220008000100 */
[----:B------:R0:W0:Y:S01]  /*0340*/  SYNCS.EXCH.64 URZ, [UR7+0x10], UR4 ;  /* 0x00001004073f75b2 */ /* 0x0000220008000100 */
[----:B------:R0:W0:Y:S01]  /*0350*/  SYNCS.EXCH.64 URZ, [UR7+0x30], UR8 ;  /* 0x00003008073f75b2 */ /* 0x0000220008000100 */
[----:B------:R0:W0:Y:S01]  /*0360*/  SYNCS.EXCH.64 URZ, [UR7+0x18], UR4 ;  /* 0x00001804073f75b2 */ /* 0x0000220008000100 */
[----:B------:R0:W0:Y:S01]  /*0370*/  SYNCS.EXCH.64 URZ, [UR7+0x38], UR8 ;  /* 0x00003808073f75b2 */ /* 0x0000220008000100 */
[----:B------:R-:W-:Y:S01]  /*0380*/  NOP ;  /* 0x0000000000007918 */ /* 0x000fe20000000000 */
.L_x_2:
[----:B------:R-:W5:Y:S01]  /*0390*/  S2UR UR15, SR_CTAID.X ;  /* 0x00000000000f79c3 */ /* 0x000f620000002500 */
[----:B------:R-:W-:Y:S01]  /*03a0*/  SHF.R.S32.HI R2, RZ, 0x1f, R3 ;  /* 0x0000001fff027819 */ /* 0x000fe20000011403 */
[----:B------:R-:W1:Y:S01]  /*03b0*/  SHFL.IDX PT, R7, R0, RZ, 0x1f ;  /* 0x00001fff00077589 */ /* 0x000e6200000e0000 */
[----:B------:R-:W-:Y:S02]  /*03c0*/  ELECT P0, URZ, PT ;  /* 0x00000000003f782f */ /* 0x000fe40003800000 */
[----:B------:R-:W-:Y:S01]  /*03d0*/  SHF.R.S32.HI R11, RZ, 0x1f, R6 ;  /* 0x0000001fff0b7819 */ /* 0x000fe20000011406 */
[----:B0-----:R-:W-:Y:S01]  /*03e0*/  ULDC UR4, c[0x0][0x150] ;  /* 0x0000540000047ab9 */ /* 0x001fe20000000800 */
[----:B------:R-:W-:Y:S01]  /*03f0*/  LEA.HI R2, R2, R3, RZ, 0x7 ;  /* 0x0000000302027211 */ /* 0x000fe200078f38ff */
[----:B------:R-:W0:Y:S01]  /*0400*/  SHFL.IDX PT, R8, R0, RZ, 0x1f ;  /* 0x00001fff00087589 */ /* 0x000e2200000e0000 */
[----:B------:R-:W2:Y:S01]  /*0410*/  S2UR UR8, SR_CTAID.Y ;  /* 0x00000000000879c3 */ /* 0x000ea20000002600 */
[----:B------:R-:W-:-:S02]  /*0420*/  ELECT P1, URZ, PT ;  /* 0x00000000003f782f */ /* 0x000fc40003820000 */
[----:B------:R-:W-:Y:S01]  /*0430*/  LOP3.LUT R2, R2, 0xffffff80, RZ, 0xc0, !PT ;  /* 0xffffff8002027812 */ /* 0x000fe200078ec0ff */
[----:B------:R-:W-:Y:S01]  /*0440*/  ULDC UR7, c[0x0][0x144] ;  /* 0x0000510000077ab9 */ /* 0x000fe20000000800 */
[----:B------:R-:W-:Y:S01]  /*0450*/  LEA.HI R11, R11, R6, RZ, 0x2 ;  /* 0x000000060b0b7211 */ /* 0x000fe200078f10ff */
[----:B------:R-:W-:Y:S01]  /*0460*/  UMOV UR18, 0x80 ;  /* 0x0000008000127882 */ /* 0x000fe20000000000 */
[----:B------:R-:W-:Y:S01]  /*0470*/  NOP ;  /* 0x0000000000007918 */ /* 0x000fe20000000000 */
[----:B------:R-:W-:Y:S01]  /*0480*/  IMAD.IADD R4, R3, 0x1, -R2 ;  /* 0x0000000103047824 */ /* 0x000fe200078e0a02 */
[----:B------:R-:W-:Y:S01]  /*0490*/  LOP3.LUT R11, R11, 0x3ffffffc, RZ, 0xc0, !PT ;  /* 0x3ffffffc0b0b7812 */ /* 0x000fe200078ec0ff */
[----:B------:R-:W-:Y:S01]  /*04a0*/  NOP ;  /* 0x0000000000007918 */ /* 0x000fe20000000000 */
[----:B------:R-:W-:Y:S01]  /*04b0*/  ULDC UR17, c[0x0][0x148] ;  /* 0x0000520000117ab9 */ /* 0x000fe20000000800 */
[----:B------:R-:W-:Y:S01]  /*04c0*/  IMAD.MOV.U32 R23, RZ, RZ, 0x1 ;  /* 0x00000001ff177424 */ /* 0x000fe200078e00ff */
[----:B------:R-:W-:Y:S01]  /*04d0*/  SHF.R.S32.HI R9, RZ, 0x1f, R4 ;  /* 0x0000001fff097819 */ /* 0x000fe20000011404 */
[----:B------:R-:W-:Y:S01]  /*04e0*/  IMAD.IADD R11, R6, 0x1, -R11 ;  /* 0x00000001060b7824 */ /* 0x000fe200078e0a0b */
[----:B------:R-:W3:Y:S01]  /*04f0*/  SHFL.IDX PT, R5, R5, RZ, 0x1f ;  /* 0x00001fff05057589 */ /* 0x000ee200000e0000 */
[----:B------:R-:W-:-:S02]  /*0500*/  ISETP.NE.AND P2, PT, RZ, UR19, PT ;  /* 0x00000013ff007c0c */ /* 0x000fc4000bf45270 */
[----:B-----5:R-:W-:Y:S02]  /*0510*/  I2FP.F32.U32 R10, UR15 ;  /* 0x0000000f000a7c45 */ /* 0x020fe40008201000 */
[----:B------:R-:W-:Y:S02]  /*0520*/  LEA.HI R2, R9, R4, RZ, 0x3 ;  /* 0x0000000409027211 */ /* 0x000fe400078f18ff */
[----:B-1----:R-:W-:Y:S01]  /*0530*/  ISETP.NE.OR P0, PT, R7, RZ, !P0 ;  /* 0x000000ff0700720c */ /* 0x002fe20004705670 */
[----:B------:R-:W-:Y:S01]  /*0540*/  FMUL R10, R10, UR4 ;  /* 0x000000040a0a7c20 */ /* 0x000fe20008400000 */
[--C-:B------:R-:W-:Y:S01]  /*0550*/  SHF.R.S32.HI R7, RZ, 0x3, R2.reuse ;  /* 0x00000003ff077819 */ /* 0x100fe20000011402 */
[----:B------:R-:W-:Y:S01]  /*0560*/  ULDC UR4, c[0x0][0x154] ;  /* 0x0000550000047ab9 */ /* 0x000fe20000000800 */
[----:B------:R-:W-:Y:S02]  /*0570*/  SHF.R.S32.HI R2, RZ, 0x1f, R2 ;  /* 0x0000001fff027819 */ /* 0x000fe40000011402 */
[----:B0-----:R-:W-:Y:S01]  /*0580*/  ISETP.NE.OR P1, PT, R8, RZ, !P1 ;  /* 0x000000ff0800720c */ /* 0x001fe20004f25670 */
[----:B------:R-:W0:Y:S01]  /*0590*/  F2I.U32.TRUNC.NTZ R10, R10 ;  /* 0x0000000a000a7305 */ /* 0x000e22000020f000 */
[----:B------:R-:W-:-:S02]  /*05a0*/  LEA.HI R2, R2, R7, RZ, 0x2 ;  /* 0x0000000702027211 */ /* 0x000fc400078f10ff */
[----:B--2---:R-:W-:Y:S02]  /*05b0*/  I2FP.F32.U32 R0, UR8 ;  /* 0x0000000800007c45 */ /* 0x004fe40008201000 */
[----:B------:R-:W-:Y:S01]  /*05c0*/  LOP3.LUT R2, R2, 0xfffffffc, RZ, 0xc0, !PT ;  /* 0xfffffffc02027812 */ /* 0x000fe200078ec0ff */
[----:B------:R-:W-:Y:S02]  /*05d0*/  VOTEU.ALL UP0, P0 ;  /* 0x00000000003f7886 */ /* 0x000fe40000000000 */
[----:B------:R-:W-:Y:S02]  /*05e0*/  FMUL R6, R0, UR4 ;  /* 0x0000000400067c20 */ /* 0x000fe40008400000 */
[----:B------:R-:W-:Y:S01]  /*05f0*/  IMAD.IADD R2, R7, 0x1, -R2 ;  /* 0x0000000107027824 */ /* 0x000fe200078e0a02 */
[----:B------:R-:W1:Y:S01]  /*0600*/  @!UP0 S2UR UR11, SR_CgaCtaId ;  /* 0x00000000000b89c3 */ /* 0x000e620000008800 */
[----:B------:R-:W-:Y:S01]  /*0610*/  VOTEU.ALL UP1, P1 ;  /* 0x00000000003f7886 */ /* 0x000fe20000820000 */
[----:B------:R-:W-:Y:S01]  /*0620*/  @!UP0 UMOV UR10, 0x400 ;  /* 0x00000400000a8882 */ /* 0x000fe20000000000 */
[----:B------:R-:W-:Y:S01]  /*0630*/  IMAD R2, R11, 0x4, R2 ;  /* 0x000000040b027824 */ /* 0x000fe200078e0202 */
[----:B0-----:R-:W-:Y:S01]  /*0640*/  R2UR UR4, R10 ;  /* 0x000000000a0472ca */ /* 0x001fe200000e0000 */
[----:B------:R-:W0:Y:S01]  /*0650*/  F2I.U32.TRUNC.NTZ R6, R6 ;  /* 0x0000000600067305 */ /* 0x000e22000020f000 */
[----:B------:R-:W-:Y:S01]  /*0660*/  @!UP1 UMOV UR13, 0x400 ;  /* 0x00000400000d9882 */ /* 0x000fe20000000000 */
[C---:B------:R-:W-:Y:S01]  /*0670*/  IMAD.SHL.U32 R7, R2.reuse, 0x4, RZ ;  /* 0x0000000402077824 */ /* 0x040fe200078e00ff */
[----:B------:R-:W-:Y:S01]  /*0680*/  LEA.HI R0, R2, R2, RZ, 0x1 ;  /* 0x0000000202007211 */ /* 0x000fe200078f08ff */
[----:B------:R-:W2:Y:S01]  /*0690*/  @!UP1 S2UR UR16, SR_CgaCtaId ;  /* 0x00000000001099c3 */ /* 0x000ea20000008800 */
[----:B------:R-:W-:Y:S01]  /*06a0*/  VOTEU.ALL UP2, P1 ;  /* 0x00000000003f7886 */ /* 0x000fe20000840000 */
[----:B------:R-:W-:Y:S01]  /*06b0*/  VOTEU.ALL UP3, P1 ;  /* 0x00000000003f7886 */ /* 0x000fe20000860000 */
[----:B------:R-:W-:Y:S01]  /*06c0*/  LOP3.LUT R11, R0, 0xfffffffe, RZ, 0xc0, !PT ;  /* 0xfffffffe000b7812 */ /* 0x000fe200078ec0ff */
[----:B------:R-:W-:Y:S01]  /*06d0*/  VOTEU.ALL UP4, P1 ;  /* 0x00000000003f7886 */ /* 0x000fe20000880000 */
[----:B------:R-:W-:Y:S01]  /*06e0*/  LOP3.LUT R22, R2, 0xc, R7, 0x78, !PT ;  /* 0x0000000c02167812 */ /* 0x000fe200078e7807 */
[----:B------:R-:W-:-:S02]  /*06f0*/  VOTEU.ALL UP5, P1 ;  /* 0x00000000003f7886 */ /* 0x000fc400008a0000 */
[----:B------:R-:W-:Y:S01]  /*0700*/  IMAD.IADD R11, R2, 0x1, -R11 ;  /* 0x00000001020b7824 */ /* 0x000fe200078e0a0b */
[----:B------:R-:W-:Y:S01]  /*0710*/  UIADD3 UR4, -UR4, URZ, URZ ;  /* 0x0000003f04047290 */ /* 0x000fe2000fffe13f */
[----:B------:R-:W5:Y:S01]  /*0720*/  LDC R2, c[0x0][0x140] ;  /* 0x00005000ff027b82 */ /* 0x000f620000000800 */
[----:B0-----:R-:W-:Y:S02]  /*0730*/  R2UR UR9, R6 ;  /* 0x00000000060972ca */ /* 0x001fe400000e0000 */
[----:B------:R-:W-:Y:S02]  /*0740*/  UIMAD UR7, UR7, UR4, UR15 ;  /* 0x00000004070772a4 */ /* 0x000fe4000f8e020f */
[----:B-1----:R-:W-:Y:S01]  /*0750*/  @!UP0 ULEA UR12, UR11, UR10, 0x18 ;  /* 0x0000000a0b0c8291 */ /* 0x002fe2000f8ec03f */
[----:B------:R-:W-:Y:S01]  /*0760*/  UMOV UR4, 0x20 ;  /* 0x0000002000047882 */ /* 0x000fe20000000000 */
[----:B------:R-:W-:-:S04]  /*0770*/  @!UP1 UIADD3 UR10, -UR18, 0x100000, URZ ;  /* 0x00100000120a9890 */ /* 0x000fc8000fffe13f */
[----:B------:R-:W-:Y:S02]  /*0780*/  @!UP1 USHF.L.U32 UR11, UR10, 0xb, URZ ;  /* 0x0000000b0a0b9899 */ /* 0x000fe4000800063f */
[----:B------:R-:W-:Y:S01]  /*0790*/  @!UP1 USHF.L.U32 UR10, UR10, 0x1, URZ ;  /* 0x000000010a0a9899 */ /* 0x000fe2000800063f */
[----:B------:R-:W-:Y:S01]  /*07a0*/  ISETP.NE.AND P3, PT, R11, UR7, PT ;  /* 0x000000070b007c0c */ /* 0x000fe2000bf65270 */
[----:B------:R-:W-:-:S04]  /*07b0*/  @!UP0 UIADD3 UR4, -UR4, 0x100000, URZ ;  /* 0x0010000004048890 */ /* 0x000fc8000fffe13f */
[----:B------:R-:W-:Y:S02]  /*07c0*/  @!UP0 USHF.L.U32 UR5, UR4, 0xb, URZ ;  /* 0x0000000b04058899 */ /* 0x000fe4000800063f */
[----:B------:R-:W-:Y:S01]  /*07d0*/  @!UP0 USHF.L.U32 UR4, UR4, 0x1, URZ ;  /* 0x0000000104048899 */ /* 0x000fe2000800063f */
[----:B------:R-:W-:Y:S01]  /*07e0*/  VOTEU.ALL UP0, P0 ;  /* 0x00000000003f7886 */ /* 0x000fe20000000000 */
[----:B--2---:R-:W-:Y:S01]  /*07f0*/  @!UP1 ULEA UR13, UR16, UR13, 0x18 ;  /* 0x0000000d100d9291 */ /* 0x004fe2000f8ec03f */
[----:B------:R-:W-:Y:S01]  /*0800*/  VOTEU.ALL UP1, P0 ;  /* 0x00000000003f7886 */ /* 0x000fe20000020000 */
[----:B------:R-:W-:Y:S01]  /*0810*/  UIADD3 UR9, -UR9, URZ, URZ ;  /* 0x0000003f09097290 */ /* 0x000fe2000fffe13f */
[----:B------:R-:W-:Y:S01]  /*0820*/  LOP3.LUT P0, RZ, R4, 0x7, RZ, 0xc0, !PT ;  /* 0x0000000704ff7812 */ /* 0x000fe2000780c0ff */
[----:B------:R-:W0:Y:S06]  /*0830*/  FENCE.VIEW.ASYNC.S ;  /* 0x00000000000073c6 */ /* 0x000e2c0000000000 */
[----:B0-----:R-:W0:Y:S01]  /*0840*/  @!UP0 SYNCS.EXCH.64 URZ, [UR12+0x70], UR4 ;  /* 0x000070040c3f85b2 */ /* 0x001e220008000100 */
[----:B------:R-:W-:-:S02]  /*0850*/  @P3 LEA.HI R0, R22, R22, RZ, 0x1 ;  /* 0x0000001616003211 */ /* 0x000fc400078f08ff */
[----:B-----5:R-:W-:Y:S02]  /*0860*/  ISETP.EQ.U32.AND P1, PT, R2, 0x1, PT ;  /* 0x000000010200780c */ /* 0x020fe40003f22070 */
[----:B------:R-:W-:Y:S02]  /*0870*/  @P3 SHF.R.S32.HI R0, RZ, 0x1, R0 ;  /* 0x00000001ff003819 */ /* 0x000fe40000011400 */
[----:B------:R-:W-:Y:S01]  /*0880*/  ISETP.LT.U32.AND P0, PT, R22, 0x2, !P0 ;  /* 0x000000021600780c */ /* 0x000fe20004701070 */
[----:B------:R1:W2:Y:S01]  /*0890*/  @!UP1 SYNCS.EXCH.64 URZ, [UR12+0x78], UR4 ;  /* 0x000078040c3f95b2 */ /* 0x0002a20008000100 */
[----:B------:R-:W-:Y:S01]  /*08a0*/  NOP ;  /* 0x0000000000007918 */ /* 0x000fe20000000000 */
[----:B-1----:R-:W-:Y:S01]  /*08b0*/  UIMAD UR4, UR17, UR9, UR8 ;  /* 0x00000009110472a4 */ /* 0x002fe2000f8e0208 */
[----:B------:R1:W0:Y:S05]  /*08c0*/  @!UP2 SYNCS.EXCH.64 URZ, [UR13+0x50], UR10 ;  /* 0x0000500a0d3fa5b2 */ /* 0x00022a0008000100 */
[----:B------:R-:W-:-:S02]  /*08d0*/  @P3 ISETP.NE.AND P4, PT, R0, UR4, PT ;  /* 0x0000000400003c0c */ /* 0x000fc4000bf85270 */
[----:B------:R-:W-:Y:S02]  /*08e0*/  SEL R0, RZ, 0x1, !P0 ;  /* 0x00000001ff007807 */ /* 0x000fe40004000000 */
[----:B------:R-:W-:-:S04]  /*08f0*/  @P3 SEL R23, RZ, 0x1, P4 ;  /* 0x00000001ff173807 */ /* 0x000fc80002000000 */
[----:B------:R-:W-:Y:S01]  /*0900*/  LOP3.LUT R23, R23, R0, RZ, 0xc0, !PT ;  /* 0x0000000017177212 */ /* 0x000fe200078ec0ff */
[----:B------:R1:W0:Y:S01]  /*0910*/  @!UP3 SYNCS.EXCH.64 URZ, [UR13+0x58], UR10 ;  /* 0x0000580a0d3fb5b2 */ /* 0x0002220008000100 */
[----:B------:R1:W0:Y:S01]  /*0920*/  @!UP4 SYNCS.EXCH.64 URZ, [UR13+0x60], UR10 ;  /* 0x0000600a0d3fc5b2 */ /* 0x0002220008000100 */
[----:B------:R1:W0:Y:S01]  /*0930*/  @!UP5 SYNCS.EXCH.64 URZ, [UR13+0x68], UR10 ;  /* 0x0000680a0d3fd5b2 */ /* 0x0002220008000100 */
[----:B------:R-:W-:Y:S01]  /*0940*/  NOP ;  /* 0x0000000000007918 */ /* 0x000fe20000000000 */
[----:B-1-3--:R-:W-:Y:S05]  /*0950*/  @!P1 BRA `(.L_x_3) ;  /* 0x0000000000089947 */ /* 0x00afea0003800000 */
[----:B0-2-4-:R-:W-:Y:S01]  /*0960*/  UCGABAR_ARV ;  /* 0x00000000000079c7 */ /* 0x015fe20008000000 */
[----:B------:R-:W-:Y:S05]  /*0970*/  BRA `(.L_x_4) ;  /* 0x0000000000047947 */ /* 0x000fea0003800000 */
.L_x_3:
[----:B0-2-4-:R-:W-:Y:S01]  /*0980*/  NOP ;  /* 0x0000000000007918 */ /* 0x015fe20000000000 */
.L_x_4:
[----:B------:R-:W-:Y:S01]  /*0990*/  ULDC.64 UR4, c[0x0][0x598] ;  /* 0x0001660000047ab9 */ /* 0x000fe20000000a00 */
[----:B------:R-:W-:Y:S01]  /*09a0*/  ULDC.64 UR54, c[0x0][0x208] ;  /* 0x0000820000367ab9 */ /* 0x000fe20000000a00 */
[----:B------:R-:W-:-:S04]  /*09b0*/  ISETP.NE.U32.AND P0, PT, RZ, UR4, PT ;  /* 0x00000004ff007c0c */ /* 0x000fc8000bf05070 */
[----:B------:R-:W-:-:S13]  /*09c0*/  ISETP.NE.AND.EX P0, PT, RZ, UR5, PT, P0 ;  /* 0x00000005ff007c0c */ /* 0x000fda000bf05300 */
[----:B------:R-:W-:Y:S05]  /*09d0*/  @!P0 BRA `(.L_x_5) ;  /* 0x00000000001c8947 */ /* 0x000fea0003800000 */
[----:B------:R-:W0:Y:S02]  /*09e0*/  LDC.64 R6, c[0x0][0x598] ;  /* 0x00016600ff067b82 */ /* 0x000e240000000a00 */
[----:B0-----:R-:W2:Y:S02]  /*09f0*/  LDG.E.64 R6, desc[UR54][R6.64] ;  /* 0x0000003606067981 */ /* 0x001ea4000c1e1b00 */
[----:B--2---:R-:W-:-:S04]  /*0a00*/  ISETP.NE.U32.AND P0, PT, R6, RZ, PT ;  /* 0x000000ff0600720c */ /* 0x004fc80003f05070 */
[----:B------:R-:W-:-:S13]  /*0a10*/  ISETP.NE.AND.EX P0, PT, R7, RZ, PT, P0 ;  /* 0x000000ff0700720c */ /* 0x000fda0003f05300 */
[----:B------:R-:W-:Y:S05]  /*0a20*/  @!P0 BRA `(.L_x_5) ;  /* 0x0000000000088947 */ /* 0x000fea0003800000 */
[----:B------:R0:W5:Y:S01]  /*0a30*/  LD.E R88, desc[UR54][R6.64] ;  /* 0x0000003606587980 */ /* 0x000162000c101900 */
[----:B------:R-:W-:Y:S05]  /*0a40*/  BRA `(.L_x_6) ;  /* 0x0000000000247947 */ /* 0x000fea0003800000 */
.L_x_5:
[----:B------:R-:W-:Y:S02]  /*0a50*/  ULDC.64 UR4, c[0x0][0x588] ;  /* 0x0001620000047ab9 */ /* 0x000fe40000000a00 */
[----:B------:R-:W-:-:S04]  /*0a60*/  ISETP.NE.U32.AND P0, PT, RZ, UR4, PT ;  /* 0x00000004ff007c0c */ /* 0x000fc8000bf05070 */
[----:B------:R-:W-:-:S13]  /*0a70*/  ISETP.NE.AND.EX P0, PT, RZ, UR5, PT, P0 ;  /* 0x00000005ff007c0c */ /* 0x000fda000bf05300 */
[----:B------:R-:W-:Y:S05]  /*0a80*/  @!P0 BRA `(.L_x_7) ;  /* 0x00000000000c8947 */ /* 0x000fea0003800000 */
[----:B------:R-:W0:Y:S02]  /*0a90*/  LDC.64 R88, c[0x0][0x588] ;  /* 0x00016200ff587b82 */ /* 0x000e240000000a00 */
[----:B0-----:R1:W5:Y:S01]  /*0aa0*/  LDG.E R88, desc[UR54][R88.64] ;  /* 0x0000003658587981 */ /* 0x001362000c1e1900 */
[----:B------:R-:W-:Y:S05]  /*0ab0*/  BRA `(.L_x_6) ;  /* 0x0000000000087947 */ /* 0x000fea0003800000 */
.L_x_7:
[----:B------:R-:W-:Y:S02]  /*0ac0*/  ULDC UR4, c[0x0][0x580] ;  /* 0x0001600000047ab9 */ /* 0x000fe40000000800 */
[----:B------:R-:W-:-:S07]  /*0ad0*/  IMAD.U32 R88, RZ, RZ, UR4 ;  /* 0x00000004ff587e24 */ /* 0x000fce000f8e00ff */
.L_x_6:
[----:B------:R-:W-:Y:S02]  /*0ae0*/  ULDC.64 UR4, c[0x0][0x5a0] ;  /* 0x0001680000047ab9 */ /* 0x000fe40000000a00 */
[----:B------:R-:W-:-:S04]  /*0af0*/  ISETP.NE.U32.AND P0, PT, RZ, UR4, PT ;  /* 0x00000004ff007c0c */ /* 0x000fc8000bf05070 */
[----:B------:R-:W-:-:S13]  /*0b00*/  ISETP.NE.AND.EX P0, PT, RZ, UR5, PT, P0 ;  /* 0x00000005ff007c0c */ /* 0x000fda000bf05300 */
[----:B------:R-:W-:Y:S05]  /*0b10*/  @!P0 BRA `(.L_x_8) ;  /* 0x00000000001c8947 */ /* 0x000fea0003800000 */
[----:B0-----:R-:W0:Y:S02]  /*0b20*/  LDC.64 R6, c[0x0][0x5a0] ;  /* 0x00016800ff067b82 */ /* 0x001e240000000a00 */
[----:B0-----:R-:W2:Y:S02]  /*0b30*/  LDG.E.64 R6, desc[UR54][R6.64] ;  /* 0x0000003606067981 */ /* 0x001ea4000c1e1b00 */
[----:B--2---:R-:W-:-:S04]  /*0b40*/  ISETP.NE.U32.AND P0, PT, R6, RZ, PT ;  /* 0x000000ff0600720c */ /* 0x004fc80003f05070 */
[----:B------:R-:W-:-:S13]  /*0b50*/  ISETP.NE.AND.EX P0, PT, R7, RZ, PT, P0 ;  /* 0x000000ff0700720c */ /* 0x000fda0003f05300 */
[----:B------:R-:W-:Y:S05]  /*0b60*/  @!P0 BRA `(.L_x_8) ;  /* 0x0000000000088947 */ /* 0x000fea0003800000 */
[----:B-1----:R0:W5:Y:S01]  /*0b70*/  LD.E R89, desc[UR54][R6.64] ;  /* 0x0000003606597980 */ /* 0x002162000c101900 */
[----:B------:R-:W-:Y:S05]  /*0b80*/  BRA `(.L_x_9) ;  /* 0x0000000000247947 */ /* 0x000fea0003800000 */
.L_x_8:
[----:B------:R-:W-:Y:S02]  /*0b90*/  ULDC.64 UR4, c[0x0][0x590] ;  /* 0x0001640000047ab9 */ /* 0x000fe40000000a00 */
[----:B------:R-:W-:-:S04]  /*0ba0*/  ISETP.NE.U32.AND P0, PT, RZ, UR4, PT ;  /* 0x00000004ff007c0c */ /* 0x000fc8000bf05070 */
[----:B------:R-:W-:-:S13]  /*0bb0*/  ISETP.NE.AND.EX P0, PT, RZ, UR5, PT, P0 ;  /* 0x00000005ff007c0c */ /* 0x000fda000bf05300 */
[----:B------:R-:W-:Y:S05]  /*0bc0*/  @!P0 BRA `(.L_x_10) ;  /* 0x00000000000c8947 */ /* 0x000fea0003800000 */
[----:B0-----:R-:W1:Y:S02]  /*0bd0*/  LDC.64 R6, c[0x0][0x590] ;  /* 0x00016400ff067b82 */ /* 0x001e640000000a00 */
[----:B-1----:R1:W5:Y:S01]  /*0be0*/  LDG.E R89, desc[UR54][R6.64] ;  /* 0x0000003606597981 */ /* 0x002362000c1e1900 */
[----:B------:R-:W-:Y:S05]  /*0bf0*/  BRA `(.L_x_9) ;  /* 0x0000000000087947 */ /* 0x000fea0003800000 */
.L_x_10:
[----:B------:R-:W-:Y:S02]  /*0c00*/  ULDC UR4, c[0x0][0x584] ;  /* 0x0001610000047ab9 */ /* 0x000fe40000000800 */
[----:B-1----:R-:W-:-:S07]  /*0c10*/  IMAD.U32 R89, RZ, RZ, UR4 ;  /* 0x00000004ff597e24 */ /* 0x002fce000f8e00ff */
.L_x_9:
[----:B------:R-:W-:Y:S01]  /*0c20*/  ULDC UR4, c[0x0][0x65c] ;  /* 0x0001970000047ab9 */ /* 0x000fe20000000800 */
[----:B01----:R-:W0:Y:S01]  /*0c30*/  LDC.64 R6, c[0x0][0x650] ;  /* 0x00019400ff067b82 */ /* 0x003e220000000a00 */
[----:B------:R-:W-:Y:S01]  /*0c40*/  UISETP.NE.AND UP2, UPT, UR4, 0x1, UPT ;  /* 0x000000010400788c */ /* 0x000fe2000bf45270 */
[----:B------:R-:W-:Y:S01]  /*0c50*/  IMAD.MOV.U32 R18, RZ, RZ, -0x1 ;  /* 0xffffffffff127424 */ /* 0x000fe200078e00ff */
[----:B------:R-:W-:Y:S01]  /*0c60*/  UISETP.NE.AND UP0, UPT, UR19, 0x2, UPT ;  /* 0x000000021300788c */ /* 0x000fe2000bf05270 */
[----:B------:R-:W-:Y:S01]  /*0c70*/  IMAD.MOV.U32 R2, RZ, RZ, -0x1 ;  /* 0xffffffffff027424 */ /* 0x000fe200078e00ff */
[----:B------:R-:W-:Y:S01]  /*0c80*/  UP2UR UR38, UPR, URZ, 0x4 ;  /* 0x000000043f267883 */ /* 0x000fe20008000000 */
[----:B------:R-:W-:-:S06]  /*0c90*/  IMAD.MOV.U32 R19, RZ, RZ, -0x1 ;  /* 0xffffffffff137424 */ /* 0x000fcc00078e00ff */
[----:B------:R-:W-:Y:S01]  /*0ca0*/  @UP2 ULDC UR12, c[0x0][0x10] ;  /* 0x00000400000c2ab9 */ /* 0x000fe20000000800 */
[----:B------:R-:W-:Y:S01]  /*0cb0*/  @UP2 UMOV UR4, UR8 ;  /* 0x0000000800042c82 */ /* 0x000fe20008000000 */
[----:B------:R-:W-:Y:S01]  /*0cc0*/  @UP2 UMOV UR5, URZ ;  /* 0x0000003f00052c82 */ /* 0x000fe20008000000 */
[----:B------:R-:W-:Y:S01]  /*0cd0*/  @!UP2 ULDC UR16, c[0x0][0xc] ;  /* 0x000003000010aab9 */ /* 0x000fe20000000800 */
[----:B------:R-:W-:Y:S01]  /*0ce0*/  @UP2 UIMAD.WIDE.U32 UR12, UR15, UR12, UR4 ;  /* 0x0000000c0f0c22a5 */ /* 0x000fe2000f8e0004 */
[----:B------:R-:W-:Y:S02]  /*0cf0*/  ULDC UR10, c[0x0][0xc] ;  /* 0x00000300000a7ab9 */ /* 0x000fe40000000800 */
[----:B------:R-:W-:Y:S01]  /*0d00*/  @UP2 UMOV UR4, URZ ;  /* 0x0000003f00042c82 */ /* 0x000fe20008000000 */
[----:B------:R-:W-:Y:S01]  /*0d10*/  UMOV UR5, URZ ;  /* 0x0000003f00057c82 */ /* 0x000fe20008000000 */
[----:B------:R-:W-:Y:S01]  /*0d20*/  @UP2 UIADD3 UR18, UR13, UR4, URZ ;  /* 0x000000040d122290 */ /* 0x000fe2000fffe03f */
[----:B------:R-:W-:-:S02]  /*0d30*/  ULDC UR11, c[0x0][0x10] ;  /* 0x00000400000b7ab9 */ /* 0x000fc40000000800 */
[----:B------:R-:W-:Y:S01]  /*0d40*/  UMOV UR4, UR15 ;  /* 0x0000000f00047c82 */ /* 0x000fe20008000000 */
[----:B------:R-:W-:Y:S02]  /*0d50*/  UIMAD.WIDE.U32 UR10, UR10, UR11, URZ ;  /* 0x0000000b0a0a72a5 */ /* 0x000fe4000f8e003f */
[----:B------:R-:W-:Y:S01]  /*0d60*/  @!UP2 UIMAD.WIDE.U32 UR4, UR8, UR16, UR4 ;  /* 0x000000100804a2a5 */ /* 0x000fe2000f8e0004 */
[----:B------:R-:W-:Y:S02]  /*0d70*/  ULDC UR13, c[0x0][0x14] ;  /* 0x00000500000d7ab9 */ /* 0x000fe40000000800 */
[----:B------:R-:W-:Y:S02]  /*0d80*/  UIMAD.WIDE.U32 UR52, UR10, UR13, URZ ;  /* 0x0000000d0a3472a5 */ /* 0x000fe4000f8e003f */
[----:B------:R-:W-:Y:S02]  /*0d90*/  UIMAD UR37, UR11, UR13, URZ ;  /* 0x0000000d0b2572a4 */ /* 0x000fe4000f8e023f */
[----:B------:R-:W-:Y:S01]  /*0da0*/  @!UP2 UMOV UR12, UR4 ;  /* 0x00000004000cac82 */ /* 0x000fe20008000000 */
[----:B------:R-:W-:Y:S01]  /*0db0*/  @!UP2 UMOV UR18, UR5 ;  /* 0x000000050012ac82 */ /* 0x000fe20008000000 */
[----:B------:R-:W-:-:S02]  /*0dc0*/  UIADD3 UR37, UR53, UR37, URZ ;  /* 0x0000002535257290 */ /* 0x000fc4000fffe03f */
[----:B------:R-:W-:-:S04]  /*0dd0*/  UIADD3 UR4, UP1, UR12, UR52, URZ ;  /* 0x000000340c047290 */ /* 0x000fc8000ff3e03f */
[----:B------:R-:W-:Y:S02]  /*0de0*/  UIADD3.X UR5, UR18, UR37, URZ, UP1, !UPT ;  /* 0x0000002512057290 */ /* 0x000fe40008ffe43f */
[----:B------:R-:W-:Y:S02]  /*0df0*/  USEL UR4, UR4, UR12, !UP0 ;  /* 0x0000000c04047287 */ /* 0x000fe4000c000000 */
[----:B------:R-:W-:-:S04]  /*0e00*/  USEL UR5, UR5, UR18, !UP0 ;  /* 0x0000001205057287 */ /* 0x000fc8000c000000 */
[----:B0-----:R-:W-:Y:S01]  /*0e10*/  ISETP.LE.U32.AND P0, PT, R6, UR4, PT ;  /* 0x0000000406007c0c */ /* 0x001fe2000bf03070 */
[----:B------:R-:W-:Y:S02]  /*0e20*/  IMAD.U32 R16, RZ, RZ, UR4 ;  /* 0x00000004ff107e24 */ /* 0x000fe4000f8e00ff */
[----:B------:R-:W-:Y:S02]  /*0e30*/  IMAD.U32 R0, RZ, RZ, UR5 ;  /* 0x00000005ff007e24 */ /* 0x000fe4000f8e00ff */
[----:B------:R-:W-:-:S03]  /*0e40*/  IMAD.U32 R17, RZ, RZ, UR5 ;  /* 0x00000005ff117e24 */ /* 0x000fc6000f8e00ff */
[----:B------:R-:W-:Y:S02]  /*0e50*/  ISETP.GE.U32.AND.EX P0, PT, R0, R7, PT, P0 ;  /* 0x000000070000720c */ /* 0x000fe40003f06100 */
[----:B------:R-:W-:-:S11]  /*0e60*/  PRMT R0, RZ, 0x7610, R0 ;  /* 0x00007610ff007816 */ /* 0x000fd60000000000 */
[----:B------:R-:W-:Y:S05]  /*0e70*/  @P0 BRA `(.L_x_11) ;  /* 0x0000000400500947 */ /* 0x000fea0003800000 */
[----:B------:R-:W-:Y:S01]  /*0e80*/  ULDC.64 UR18, c[0x0][0x628] ;  /* 0x00018a0000127ab9 */ /* 0x000fe20000000a00 */
[C---:B------:R-:W-:Y:S01]  /*0e90*/  R2UR UR20, R16.reuse ;  /* 0x00000000101472ca */ /* 0x040fe200000e0000 */
[----:B------:R-:W-:Y:S01]  /*0ea0*/  ULDC UR16, c[0x0][0x630] ;  /* 0x00018c0000107ab9 */ /* 0x000fe20000000800 */
[----:B------:R-:W-:Y:S02]  /*0eb0*/  ISETP.NE.U32.AND P0, PT, RZ, UR18, PT ;  /* 0x00000012ff007c0c */ /* 0x000fe4000bf05070 */
[----:B------:R-:W-:Y:S02]  /*0ec0*/  R2UR UR4, R16 ;  /* 0x00000000100472ca */ /* 0x000fe400000e0000 */
[----:B------:R-:W-:Y:S02]  /*0ed0*/  ISETP.NE.AND.EX P0, PT, RZ, UR19, PT, P0 ;  /* 0x00000013ff007c0c */ /* 0x000fe4000bf05300 */
[----:B------:R-:W-:-:S11]  /*0ee0*/  R2UR UR5, R17 ;  /* 0x00000000110572ca */ /* 0x000fd600000e0000 */
[----:B------:R-:W-:Y:S05]  /*0ef0*/  @!P0 BRA `(.L_x_12) ;  /* 0x0000000000308947 */ /* 0x000fea0003800000 */
[----:B------:R-:W-:Y:S01]  /*0f00*/  R2UR UR4, R16 ;  /* 0x00000000100472ca */ /* 0x000fe200000e0000 */
[----:B------:R-:W-:Y:S01]  /*0f10*/  ULDC UR12, c[0x0][0x634] ;  /* 0x00018d00000c7ab9 */ /* 0x000fe20000000800 */
[----:B------:R-:W-:-:S11]  /*0f20*/  R2UR UR15, R17 ;  /* 0x00000000110f72ca */ /* 0x000fd600000e0000 */
[----:B------:R-:W-:-:S04]  /*0f30*/  UIADD3 UR12, UP1, UR4, UR12, URZ ;  /* 0x0000000c040c7290 */ /* 0x000fc8000ff3e03f */
[----:B------:R-:W-:-:S04]  /*0f40*/  UIADD3.X UR15, URZ, UR15, URZ, UP1, !UPT ;  /* 0x0000000f3f0f7290 */ /* 0x000fc80008ffe43f */
[----:B------:R-:W-:-:S04]  /*0f50*/  UIMAD.WIDE.U32 UR4, UR15, UR18, URZ ;  /* 0x000000120f0472a5 */ /* 0x000fc8000f8e003f */
[----:B------:R-:W-:Y:S02]  /*0f60*/  UIMAD.WIDE.U32 UR10, UP1, UR12, UR19, UR4 ;  /* 0x000000130c0a72a5 */ /* 0x000fe4000f820004 */
[----:B------:R-:W-:Y:S02]  /*0f70*/  UIMAD.WIDE.U32 UR4, UR12, UR18, URZ ;  /* 0x000000120c0472a5 */ /* 0x000fe4000f8e003f */
[----:B------:R-:W-:Y:S02]  /*0f80*/  UIADD3.X UR13, URZ, URZ, URZ, UP1, !UPT ;  /* 0x0000003f3f0d7290 */ /* 0x000fe40008ffe43f */
[----:B------:R-:W-:Y:S01]  /*0f90*/  UIADD3 URZ, UP1, UR5, UR10, URZ ;  /* 0x0000000a053f7290 */ /* 0x000fe2000ff3e03f */
[----:B------:R-:W-:-:S03]  /*0fa0*/  UMOV UR12, UR11 ;  /* 0x0000000b000c7c82 */ /* 0x000fc60008000000 */
[----:B------:R-:W-:-:S12]  /*0fb0*/  UIMAD.WIDE.U32.X UR4, UR15, UR19, UR12, UP1 ;  /* 0x000000130f0472a5 */ /* 0x000fd800088e040c */
.L_x_12:
[----:B------:R-:W-:Y:S01]  /*0fc0*/  USHF.R.U64 UR4, UR4, UR16, UR5 ;  /* 0x0000001004047299 */ /* 0x000fe20008001205 */
[----:B------:R-:W-:Y:S01]  /*0fd0*/  R2UR UR11, R17 ;  /* 0x00000000110b72ca */ /* 0x000fe200000e0000 */
[----:B------:R-:W-:Y:S02]  /*0fe0*/  USHF.R.U32.HI UR5, URZ, UR16, UR5 ;  /* 0x000000103f057299 */ /* 0x000fe40008011605 */
[----:B------:R-:W-:Y:S01]  /*0ff0*/  UIADD3 UR12, UP1, URZ, -UR4, URZ ;  /* 0x800000043f0c7290 */ /* 0x000fe2000ff3e03f */
[----:B------:R-:W-:Y:S01]  /*1000*/  ULDC.64 UR18, c[0x0][0x620] ;  /* 0x0001880000127ab9 */ /* 0x000fe20000000a00 */
[----:B------:R-:W-:Y:S02]  /*1010*/  UISETP.NE.AND UP2, UPT, UR38, URZ, UPT ;  /* 0x0000003f2600728c */ /* 0x000fe4000bf45270 */
[----:B------:R-:W-:Y:S01]  /*1020*/  UIADD3.X UR5, URZ, ~UR5, URZ, UP1, !UPT ;  /* 0x800000053f057290 */ /* 0x000fe20008ffe43f */
[----:B------:R-:W-:Y:S01]  /*1030*/  UMOV UR10, UR20 ;  /* 0x00000014000a7c82 */ /* 0x000fe20008000000 */
[----:B------:R-:W-:-:S02]  /*1040*/  ULDC UR13, c[0x0][0x618] ;  /* 0x00018600000d7ab9 */ /* 0x000fc40000000800 */
[----:B------:R-:W-:Y:S02]  /*1050*/  UIMAD UR5, UR5, UR18, URZ ;  /* 0x00000012050572a4 */ /* 0x000fe4000f8e023f */
[----:B------:R-:W-:Y:S02]  /*1060*/  UIMAD.WIDE.U32 UR10, UR12, UR18, UR10 ;  /* 0x000000120c0a72a5 */ /* 0x000fe4000f8e000a */
[----:B------:R-:W-:Y:S02]  /*1070*/  UIMAD UR12, UR12, UR19, UR5 ;  /* 0x000000130c0c72a4 */ /* 0x000fe4000f8e0205 */
[----:B------:R-:W-:Y:S02]  /*1080*/  @UP2 UIMAD UR7, UR17, UR9, UR8 ;  /* 0x00000009110722a4 */ /* 0x000fe4000f8e0208 */
[----:B------:R-:W-:Y:S01]  /*1090*/  UIADD3 UR11, UR11, UR12, URZ ;  /* 0x0000000c0b0b7290 */ /* 0x000fe2000fffe03f */
[----:B------:R-:W-:Y:S01]  /*10a0*/  ULDC.64 UR8, c[0x0][0x640] ;  /* 0x0001900000087ab9 */ /* 0x000fe20000000a00 */
[----:B------:R-:W-:-:S02]  /*10b0*/  ULDC UR15, c[0x0][0x608] ;  /* 0x00018200000f7ab9 */ /* 0x000fc40000000800 */
[----:B------:R-:W-:Y:S01]  /*10c0*/  USHF.R.U64 UR20, UR10, UR13, UR11 ;  /* 0x0000000d0a147299 */ /* 0x000fe2000800120b */
[----:B------:R-:W-:Y:S01]  /*10d0*/  ISETP.NE.U32.AND P0, PT, RZ, UR8, PT ;  /* 0x00000008ff007c0c */ /* 0x000fe2000bf05070 */
[----:B------:R-:W-:Y:S01]  /*10e0*/  USHF.R.U32.HI UR11, URZ, UR13, UR11 ;  /* 0x0000000d3f0b7299 */ /* 0x000fe2000801160b */
[----:B------:R-:W-:Y:S02]  /*10f0*/  ULDC UR21, c[0x0][0x658] ;  /* 0x0001960000157ab9 */ /* 0x000fe40000000800 */
[----:B------:R-:W-:Y:S01]  /*1100*/  ISETP.NE.AND.EX P0, PT, RZ, UR9, PT, P0 ;  /* 0x00000009ff007c0c */ /* 0x000fe2000bf05300 */
[----:B------:R-:W-:Y:S02]  /*1110*/  USHF.R.U64 UR25, UR20, UR15, UR11 ;  /* 0x0000000f14197299 */ /* 0x000fe4000800120b */
[----:B------:R-:W-:Y:S01]  /*1120*/  USHF.R.U32.HI UR11, URZ, UR15, UR11 ;  /* 0x0000000f3f0b7299 */ /* 0x000fe2000801160b */
[----:B------:R-:W-:Y:S01]  /*1130*/  UMOV UR10, 0xffffffff ;  /* 0xffffffff000a7882 */ /* 0x000fe20000000000 */
[----:B------:R-:W-:Y:S01]  /*1140*/  ULDC UR5, c[0x0][0x600] ;  /* 0x0001800000057ab9 */ /* 0x000fe20000000800 */
[----:B------:R-:W-:-:S02]  /*1150*/  USHF.L.U32 UR10, UR10, UR21, URZ ;  /* 0x000000150a0a7299 */ /* 0x000fc4000800063f */
[----:B------:R-:W-:Y:S02]  /*1160*/  USHF.R.U64 UR26, UR25, UR21, UR11 ;  /* 0x00000015191a7299 */ /* 0x000fe4000800120b */
[----:B------:R-:W-:Y:S02]  /*1170*/  ULOP3.LUT UR15, URZ, UR10, URZ, 0x33, !UPT ;  /* 0x0000000a3f0f7292 */ /* 0x000fe4000f8e333f */
[----:B------:R-:W-:Y:S02]  /*1180*/  UIADD3 UR19, UR5, -0x1, URZ ;  /* 0xffffffff05137890 */ /* 0x000fe4000fffe03f */
[----:B------:R-:W-:Y:S01]  /*1190*/  USHF.R.U32.HI UR11, URZ, UR21, UR11 ;  /* 0x000000153f0b7299 */ /* 0x000fe2000801160b */
[----:B------:R-:W-:Y:S01]  /*11a0*/  ULDC UR22, c[0x0][0x648] ;  /* 0x0001920000167ab9 */ /* 0x000fe20000000800 */
[----:B------:R-:W-:Y:S01]  /*11b0*/  ULDC UR23, c[0x0][0x638] ;  /* 0x00018e0000177ab9 */ /* 0x000fe20000000800 */
[----:B------:R-:W-:Y:S01]  /*11c0*/  UMOV UR24, 0x1 ;  /* 0x0000000100187882 */ /* 0x000fe20000000000 */
[----:B------:R-:W-:Y:S01]  /*11d0*/  UMOV UR10, UR26 ;  /* 0x0000001a000a7c82 */ /* 0x000fe20008000000 */
[----:B------:R-:W-:Y:S07]  /*11e0*/  @!P0 BRA `(.L_x_13) ;  /* 0x0000000000308947 */ /* 0x000fee0003800000 */
[----:B------:R-:W-:Y:S02]  /*11f0*/  ULDC UR16, c[0x0][0x64c] ;  /* 0x0001930000107ab9 */ /* 0x000fe40000000800 */
        /* <DEDUP_REMOVED lines=8> */
[----:B------:R-:W-:-:S07]  /*1280*/  UIMAD.WIDE.U32.X UR8, UR18, UR9, UR16, UP1 ;  /* 0x00000009120872a5 */ /* 0x000fce00088e0410 */
[----:B------:R-:W-:Y:S01]  /*1290*/  UMOV UR10, UR8 ;  /* 0x00000008000a7c82 */ /* 0x000fe20008000000 */
[----:B------:R-:W-:-:S05]  /*12a0*/  UMOV UR11, UR9 ;  /* 0x00000009000b7c82 */ /* 0x000fca0008000000 */
.L_x_13:
[----:B------:R-:W-:Y:S01]  /*12b0*/  USHF.R.U64 UR9, UR10, UR22, UR11 ;  /* 0x000000160a097299 */ /* 0x000fe2000800120b */
[----:B------:R-:W-:Y:S01]  /*12c0*/  IMAD.MOV.U32 R0, RZ, RZ, 0x1 ;  /* 0x00000001ff007424 */ /* 0x000fe200078e00ff */
[----:B------:R-:W-:Y:S01]  /*12d0*/  USHF.L.U32 UR8, UR24, UR21, URZ ;  /* 0x0000001518087299 */ /* 0x000fe2000800063f */
[----:B------:R-:W-:Y:S01]  /*12e0*/  IMAD.U32 R19, RZ, RZ, UR4 ;  /* 0x00000004ff137e24 */ /* 0x000fe2000f8e00ff */
[----:B------:R-:W-:Y:S02]  /*12f0*/  ULOP3.LUT UR15, UR25, UR15, URZ, 0xc0, !UPT ;  /* 0x0000000f190f7292 */ /* 0x000fe4000f8ec03f */
[----:B------:R-:W-:Y:S02]  /*1300*/  UIADD3 UR10, -UR9, URZ, URZ ;  /* 0x0000003f090a7290 */ /* 0x000fe4000fffe13f */
[----:B------:R-:W-:Y:S02]  /*1310*/  UIMAD UR15, UR8, UR9, UR15 ;  /* 0x00000009080f72a4 */ /* 0x000fe4000f8e020f */
[----:B------:R-:W-:-:S02]  /*1320*/  ULOP3.LUT UR19, UR20, UR19, URZ, 0xc0, !UPT ;  /* 0x0000001314137292 */ /* 0x000fc4000f8ec03f */
[----:B------:R-:W-:Y:S01]  /*1330*/  UIMAD UR8, UR10, UR23, UR26 ;  /* 0x000000170a0872a4 */ /* 0x000fe2000f8e021a */
[----:B------:R-:W-:Y:S01]  /*1340*/  ULDC UR9, c[0x0][0x610] ;  /* 0x0001840000097ab9 */ /* 0x000fe20000000800 */
[----:B------:R-:W-:Y:S02]  /*1350*/  UISETP.NE.AND UP1, UPT, UR38, URZ, UPT ;  /* 0x0000003f2600728c */ /* 0x000fe4000bf25270 */
[----:B------:R-:W-:Y:S02]  /*1360*/  UIMAD UR7, UR15, UR9, UR7 ;  /* 0x000000090f0772a4 */ /* 0x000fe4000f8e0207 */
[----:B------:R-:W-:-:S04]  /*1370*/  UIMAD UR8, UR8, UR5, UR19 ;  /* 0x00000005080872a4 */ /* 0x000fc8000f8e0213 */
[----:B------:R-:W-:Y:S02]  /*1380*/  USEL UR5, UR8, UR7, !UP1 ;  /* 0x0000000708057287 */ /* 0x000fe4000c800000 */
[----:B------:R-:W-:-:S04]  /*1390*/  USEL UR7, UR7, UR8, !UP1 ;  /* 0x0000000807077287 */ /* 0x000fc8000c800000 */
[----:B------:R-:W-:Y:S02]  /*13a0*/  IMAD.U32 R2, RZ, RZ, UR5 ;  /* 0x00000005ff027e24 */ /* 0x000fe4000f8e00ff */
[----:B------:R-:W-:-:S07]  /*13b0*/  IMAD.U32 R18, RZ, RZ, UR7 ;  /* 0x00000007ff127e24 */ /* 0x000fce000f8e00ff */
.L_x_11:
[----:B------:R-:W-:Y:S05]  /*13c0*/  @!P1 BRA `(.L_x_14) ;  /* 0x00000000000c9947 */ /* 0x000fea0003800000 */
[----:B------:R-:W-:Y:S01]  /*13d0*/  UCGABAR_WAIT ;  /* 0x0000000000007dc7 */ /* 0x000fe20008000000 */
[----:B------:R-:W-:Y:S01]  /*13e0*/  CCTL.IVALL ;  /* 0x00000000ff00798f */ /* 0x000fe20002000000 */
[----:B------:R-:W-:Y:S05]  /*13f0*/  BRA `(.L_x_15) ;  /* 0x0000000000047947 */ /* 0x000fea0003800000 */
.L_x_14:
[----:B------:R-:W-:Y:S06]  /*1400*/  BAR.SYNC.DEFER_BLOCKING 0x0 ;  /* 0x0000000000007b1d */ /* 0x000fec0000010000 */
.L_x_15:
[----:B------:R-:W-:Y:S02]  /*1410*/  ULDC UR4, c[0x0][0x28c] ;  /* 0x0000a30000047ab9 */ /* 0x000fe40000000800 */
[----:B------:R-:W-:-:S04]  /*1420*/  UIADD3 UR4, UR4, 0x3f, URZ ;  /* 0x0000003f04047890 */ /* 0x000fc8000fffe03f */
[----:B------:R-:W-:-:S04]  /*1430*/  USHF.R.S32.HI UR5, URZ, 0x1f, UR4 ;  /* 0x0000001f3f057899 */ /* 0x000fc80008011404 */
[----:B------:R-:W-:-:S04]  /*1440*/  ULEA.HI UR5, UR5, UR4, URZ, 0x6 ;  /* 0x0000000405057291 */ /* 0x000fc8000f8f303f */
[----:B------:R-:W-:Y:S01]  /*1450*/  USHF.R.S32.HI UR39, URZ, 0x6, UR5 ;  /* 0x000000063f277899 */ /* 0x000fe20008011405 */
[----:B------:R-:W-:Y:S11]  /*1460*/  @!P2 BRA `(.L_x_16) ;  /* 0x0000005400b8a947 */ /* 0x000ff60003800000 */
[----:B------:R-:W-:-:S06]  /*1470*/  UISETP.GT.U32.AND UP1, UPT, UR14, 0x1, UPT ;  /* 0x000000010e00788c */ /* 0x000fcc000bf24070 */
[----:B------:R-:W-:-:S13]  /*1480*/  PLOP3.LUT P0, PT, PT, PT, UP1, 0x80, 0x0 ;  /* 0x000000000000781c */ /* 0x000fda0003f0f018 */
[----:B------:R-:W-:Y:S05]  /*1490*/  @P0 EXIT ;  /* 0x000000000000094d */ /* 0x000fea0003800000 */
.L_x_17:
[----:B------:R-:W-:-:S08]  /*14a0*/  NOP ;  /* 0x0000000000007918 */ /* 0x000fd00000000000 */
[----:B------:R-:W0:Y:S02]  /*14b0*/  USETMAXREG.TRY_ALLOC.CTAPOOL UP1, 0xe8 ;  /* 0x000000e8000079c8 */ /* 0x000e240008020600 */
[----:B0-----:R-:W-:-:S13]  /*14c0*/  PLOP3.LUT P0, PT, PT, PT, UP1, 0x80, 0x0 ;  /* 0x000000000000781c */ /* 0x001fda0003f0f018 */
[----:B------:R-:W-:Y:S05]  /*14d0*/  @!P0 BRA `(.L_x_17) ;  /* 0xfffffffc00f08947 */ /* 0x000fea000383ffff */
[----:B------:R-:W-:-:S13]  /*14e0*/  LOP3.LUT P0, RZ, R0, 0xff, RZ, 0xc0, !PT ;  /* 0x000000ff00ff7812 */ /* 0x000fda000780c0ff */
[----:B------:R-:W-:Y:S05]  /*14f0*/  @!P0 EXIT ;  /* 0x000000000000894d */ /* 0x000fea0003800000 */
[----:B------:R-:W0:Y:S01]  /*1500*/  S2UR UR5, SR_CgaCtaId ;  /* 0x00000000000579c3 */ /* 0x000e220000008800 */
[CC--:B------:R-:W-:Y:S01]  /*1510*/  LEA.HI R0, R9.reuse, R4.reuse, RZ, 0x2 ;  /* 0x0000000409007211 */ /* 0x0c0fe200078f10ff */
[----:B------:R-:W-:Y:S01]  /*1520*/  UMOV UR42, 0x400 ;  /* 0x00000400002a7882 */ /* 0x000fe20000000000 */
[----:B------:R-:W-:Y:S01]  /*1530*/  LEA.HI R9, R9, R4, RZ, 0x5 ;  /* 0x0000000409097211 */ /* 0x000fe200078f28ff */
[----:B------:R-:W-:Y:S01]  /*1540*/  USHF.R.U32.HI UR4, URZ, 0x2, UR39 ;  /* 0x000000023f047899 */ /* 0x000fe20008011627 */
[--C-:B------:R-:W-:Y:S01]  /*1550*/  SHF.R.S32.HI R90, RZ, 0x2, R0.reuse ;  /* 0x00000002ff5a7819 */ /* 0x100fe20000011400 */
[----:B------:R-:W-:Y:S01]  /*1560*/  ULOP3.LUT UR45, UR39, 0x3, URZ, 0xc0, !UPT ;  /* 0x00000003272d7892 */ /* 0x000fe2000f8ec03f */
[----:B------:R-:W-:Y:S01]  /*1570*/  SHF.R.S32.HI R3, RZ, 0x1f, R0 ;  /* 0x0000001fff037819 */ /* 0x000fe20000011400 */
[----:B------:R-:W1:Y:S01]  /*1580*/  LDC.64 R6, c[0x0][0x5c8] ;  /* 0x00017200ff067b82 */ /* 0x000e620000000a00 */
[----:B------:R-:W-:Y:S01]  /*1590*/  SHF.R.S32.HI R9, RZ, 0x5, R9 ;  /* 0x00000005ff097819 */ /* 0x000fe20000011409 */
[----:B------:R-:W-:Y:S01]  /*15a0*/  UISETP.LT.AND UP1, UPT, UR39, 0x1, UPT ;  /* 0x000000012700788c */ /* 0x000fe2000bf21270 */
[----:B------:R-:W-:Y:S01]  /*15b0*/  LEA.HI R3, R3, R90, RZ, 0x3 ;  /* 0x0000005a03037211 */ /* 0x000fe200078f18ff */
[----:B------:R-:W-:Y:S01]  /*15c0*/  ULOP3.LUT UR4, UR4, 0x1, URZ, 0xc0, !UPT ;  /* 0x0000000104047892 */ /* 0x000fe2000f8ec03f */
[----:B------:R-:W-:-:S02]  /*15d0*/  ULDC UR44, c[0x0][0x658] ;  /* 0x00019600002c7ab9 */ /* 0x000fc40000000800 */
[----:B------:R-:W-:Y:S01]  /*15e0*/  LOP3.LUT R3, R3, 0xfffffff8, RZ, 0xc0, !PT ;  /* 0xfffffff803037812 */ /* 0x000fe200078ec0ff */
[----:B------:R-:W2:Y:S01]  /*15f0*/  LDC R96, c[0x0][0x288] ;  /* 0x0000a200ff607b82 */ /* 0x000ea20000000800 */
[----:B------:R-:W-:Y:S01]  /*1600*/  UMOV UR6, 0xffffffff ;  /* 0xffffffff00067882 */ /* 0x000fe20000000000 */
[----:B------:R-:W-:Y:S01]  /*1610*/  ULDC UR8, c[0x0][0x284] ;  /* 0x0000a10000087ab9 */ /* 0x000fe20000000800 */
[----:B------:R-:W-:Y:S01]  /*1620*/  USEL UR45, UR45, URZ, !UP0 ;  /* 0x0000003f2d2d7287 */ /* 0x000fe2000c000000 */
[----:B------:R-:W-:Y:S01]  /*1630*/  IMAD.IADD R90, R90, 0x1, -R3 ;  /* 0x000000015a5a7824 */ /* 0x000fe200078e0a03 */
[----:B------:R-:W-:Y:S01]  /*1640*/  LOP3.LUT R3, R0, 0xfffffffc, RZ, 0xc0, !PT ;  /* 0xfffffffc00037812 */ /* 0x000fe200078ec0ff */
[----:B------:R-:W-:Y:S01]  /*1650*/  VIADD R0, R5, 0xffffffff ;  /* 0xffffffff05007836 */ /* 0x000fe20000000000 */
[----:B------:R-:W-:Y:S01]  /*1660*/  USEL UR46, UR39, 0x1, UP1 ;  /* 0x00000001272e7887 */ /* 0x000fe20008800000 */
[--C-:B------:R-:W-:Y:S01]  /*1670*/  IMAD R99, R9, -0x10, -R90.reuse ;  /* 0xfffffff009637824 */ /* 0x100fe200078e0a5a */
[----:B0-----:R-:W-:Y:S01]  /*1680*/  ULEA UR42, UR5, UR42, 0x18 ;  /* 0x0000002a052a7291 */ /* 0x001fe2000f8ec03f */
[----:B------:R-:W-:Y:S01]  /*1690*/  IMAD.IADD R3, R4, 0x1, -R3 ;  /* 0x0000000104037824 */ /* 0x000fe200078e0a03 */
[C---:B------:R-:W-:Y:S01]  /*16a0*/  ISETP.NE.AND P0, PT, R0.reuse, RZ, PT ;  /* 0x000000ff0000720c */ /* 0x040fe20003f05270 */
[----:B------:R-:W-:Y:S01]  /*16b0*/  IMAD.SHL.U32 R0, R0, 0x8, RZ ;  /* 0x0000000800007824 */ /* 0x000fe200078e00ff */
[----:B------:R-:W-:Y:S01]  /*16c0*/  UIADD3 UR50, UR42, 0x50, URZ ;  /* 0x000000502a327890 */ /* 0x000fe2000fffe03f */
[--C-:B------:R-:W-:Y:S01]  /*16d0*/  SHF.R.S32.HI R91, RZ, 0x1f, R90.reuse ;  /* 0x0000001fff5b7819 */ /* 0x100fe2000001145a */
[----:B------:R-:W-:Y:S01]  /*16e0*/  IMAD.SHL.U32 R92, R3, 0x2, RZ ;  /* 0x00000002035c7824 */ /* 0x000fe200078e00ff */
[----:B------:R-:W-:Y:S01]  /*16f0*/  USHF.L.U32 UR6, UR6, UR44, URZ ;  /* 0x0000002c06067299 */ /* 0x000fe2000800063f */
[----:B------:R-:W-:Y:S01]  /*1700*/  LOP3.LUT R0, R0, 0x8, RZ, 0xc0, !PT ;  /* 0x0000000800007812 */ /* 0x000fe200078ec0ff */
[----:B------:R-:W-:Y:S01]  /*1710*/  UISETP.EQ.U32.AND UP0, UPT, UR4, 0x1, !UP0 ;  /* 0x000000010400788c */ /* 0x000fe2000c702070 */
[----:B------:R-:W-:Y:S01]  /*1720*/  IMAD.WIDE R90, R9, 0x10, R90 ;  /* 0x00000010095a7825 */ /* 0x000fe200078e025a */
[C---:B-1----:R-:W-:Y:S01]  /*1730*/  SHF.L.U64.HI R94, R6.reuse, 0x3, R7 ;  /* 0x00000003065e7819 */ /* 0x042fe20000010207 */
[----:B------:R-:W-:Y:S01]  /*1740*/  ULDC UR43, c[0x0][0x600] ;  /* 0x00018000002b7ab9 */ /* 0x000fe20000000800 */
[----:B------:R-:W-:Y:S01]  /*1750*/  SEL R100, RZ, 0x1, P0 ;  /* 0x00000001ff647807 */ /* 0x000fe20000000000 */
[----:B------:R-:W-:Y:S01]  /*1760*/  IMAD.SHL.U32 R95, R6, 0x8, RZ ;  /* 0x00000008065f7824 */ /* 0x000fe200078e00ff */
[----:B------:R-:W-:Y:S01]  /*1770*/  LEA R97, R5, UR50, 0x3 ;  /* 0x0000003205617c11 */ /* 0x000fe2000f8e18ff */
[----:B--2---:R-:W-:Y:S01]  /*1780*/  IMAD R96, R3, -0x2, R96 ;  /* 0xfffffffe03607824 */ /* 0x004fe200078e0260 */
[C---:B------:R-:W-:Y:S01]  /*1790*/  LOP3.LUT R101, R0.reuse, 0x8, RZ, 0x3c, !PT ;  /* 0x0000000800657812 */ /* 0x040fe200078e3cff */
[----:B------:R-:W-:Y:S01]  /*17a0*/  VIADD R99, R99, UR8 ;  /* 0x0000000863637c36 */ /* 0x000fe20008000000 */
[----:B------:R-:W-:Y:S01]  /*17b0*/  LOP3.LUT R98, R0, 0x18, RZ, 0x3c, !PT ;  /* 0x0000001800627812 */ /* 0x000fe200078e3cff */
[----:B------:R-:W-:Y:S01]  /*17c0*/  UMOV UR7, 0x1 ;  /* 0x0000000100077882 */ /* 0x000fe20000000000 */
[----:B------:R-:W-:Y:S01]  /*17d0*/  SHF.R.S32.HI R93, RZ, 0x1f, R92 ;  /* 0x0000001fff5d7819 */ /* 0x000fe2000001145c */
[----:B------:R-:W-:-:S02]  /*17e0*/  ULOP3.LUT UR49, UR36, 0x1, URZ, 0xfc, !UPT ;  /* 0x0000000124317892 */ /* 0x000fc4000f8efc3f */
[----:B------:R-:W-:Y:S02]  /*17f0*/  USHF.L.U32 UR40, UR39, 0x1, URZ ;  /* 0x0000000127287899 */ /* 0x000fe4000800063f */
[----:B------:R-:W-:Y:S02]  /*1800*/  USHF.L.U64.HI UR41, UR52, 0x1, UR37 ;  /* 0x0000000134297899 */ /* 0x000fe40008010225 */
[----:B------:R-:W-:Y:S02]  /*1810*/  UIADD3 UR43, UR43, -0x1, URZ ;  /* 0xffffffff2b2b7890 */ /* 0x000fe4000fffe03f */
[----:B------:R-:W-:Y:S02]  /*1820*/  USHF.L.U32 UR44, UR7, UR44, URZ ;  /* 0x0000002c072c7299 */ /* 0x000fe4000800063f */
[----:B------:R-:W-:Y:S02]  /*1830*/  UIADD3 UR46, -UR46, UR39, URZ ;  /* 0x000000272e2e7290 */ /* 0x000fe4000fffe13f */
[----:B------:R-:W-:-:S02]  /*1840*/  ULOP3.LUT UR47, URZ, UR6, URZ, 0x33, !UPT ;  /* 0x000000063f2f7292 */ /* 0x000fc4000f8e333f */
[----:B------:R-:W-:-:S12]  /*1850*/  USEL UR48, URZ, 0x1, !UP0 ;  /* 0x000000013f307887 */ /* 0x000fd8000c000000 */
.L_x_165:
[----:B------:R-:W-:-:S04]  /*1860*/  SHF.L.U32 R0, R100, 0x1f, RZ ;  /* 0x0000001f64007819 */ /* 0x000fc800000006ff */
[----:B------:R-:W0:Y:S02]  /*1870*/  SYNCS.PHASECHK.TRANS64.TRYWAIT P0, [R97+URZ+-0x8], R0 ;  /* 0xfffff800610075a7 */ /* 0x000e24000800017f */
[----:B012345:R-:W-:Y:S05]  /*1880*/  @!P0 BRA `(.L_x_18) ;  /* 0x0000006000b88947 */ /* 0x03ffea0003800000 */
.L_x_187:
[----:B------:R-:W-:Y:S02]  /*1890*/  ULDC UR4, c[0x0][0x28c] ;  /* 0x0000a30000047ab9 */ /* 0x000fe40000000800 */
[----:B------:R-:W-:-:S13]  /*18a0*/  ISETP.LT.AND P0, PT, RZ, UR4, PT ;  /* 0x00000004ff007c0c */ /* 0x000fda000bf01270 */
[----:B------:R-:W-:Y:S05]  /*18b0*/  @P0 BRA `(.L_x_19) ;  /* 0x0000000000400947 */ /* 0x000fea0003800000 */
[----:B0-----:R-:W-:Y:S01]  /*18c0*/  MOV R0, 0x0 ;  /* 0x0000000000007802 */ /* 0x001fe20000000f00 */
[----:B------:R-:W-:Y:S01]  /*18d0*/  ULDC.64 UR4, c[0x4][0x68] ;  /* 0x01001a0000047ab9 */ /* 0x000fe20000000a00 */
[----:B------:R-:W-:Y:S01]  /*18e0*/  ULDC.64 UR6, c[0x4][0x8] ;  /* 0x0100020000067ab9 */ /* 0x000fe20000000a00 */
[----:B------:R-:W-:Y:S01]  /*18f0*/  IMAD.U32 R4, RZ, RZ, UR4 ;  /* 0x00000004ff047e24 */ /* 0x000fe2000f8e00ff */
[----:B------:R0:W1:Y:S01]  /*1900*/  LDC.64 R14, c[0x4][R0] ;  /* 0x01000000000e7b82 */ /* 0x0000620000000a00 */
[----:B------:R-:W-:Y:S01]  /*1910*/  IMAD.U32 R5, RZ, RZ, UR5 ;  /* 0x00000005ff057e24 */ /* 0x000fe2000f8e00ff */
[----:B------:R-:W-:Y:S01]  /*1920*/  ULDC.64 UR4, c[0x4][0x70] ;  /* 0x01001c0000047ab9 */ /* 0x000fe20000000a00 */
[----:B------:R-:W-:Y:S02]  /*1930*/  IMAD.U32 R10, RZ, RZ, UR6 ;  /* 0x00000006ff0a7e24 */ /* 0x000fe4000f8e00ff */
[----:B------:R-:W-:Y:S02]  /*1940*/  IMAD.U32 R6, RZ, RZ, UR4 ;  /* 0x00000004ff067e24 */ /* 0x000fe4000f8e00ff */
[----:B------:R-:W-:-:S02]  /*1950*/  IMAD.U32 R7, RZ, RZ, UR5 ;  /* 0x00000005ff077e24 */ /* 0x000fc4000f8e00ff */
[----:B------:R-:W-:Y:S02]  /*1960*/  IMAD.U32 R11, RZ, RZ, UR7 ;  /* 0x00000007ff0b7e24 */ /* 0x000fe4000f8e00ff */
[----:B------:R-:W-:Y:S02]  /*1970*/  IMAD.MOV.U32 R8, RZ, RZ, 0x1e1 ;  /* 0x000001e1ff087424 */ /* 0x000fe400078e00ff */
[----:B------:R-:W-:Y:S02]  /*1980*/  IMAD.MOV.U32 R12, RZ, RZ, 0x1 ;  /* 0x00000001ff0c7424 */ /* 0x000fe400078e00ff */
[----:B0-----:R-:W-:-:S07]  /*1990*/  IMAD.MOV.U32 R13, RZ, RZ, RZ ;  /* 0x000000ffff0d7224 */ /* 0x001fce00078e00ff */
[----:B------:R-:W-:-:S07]  /*19a0*/  LEPC R20, `(.L_x_19) ;  /* 0x000000001014794e */ /* 0x000fce0000000000 */
[----:B-1---5:R-:W-:Y:S05]  /*19b0*/  CALL.ABS.NOINC R14 ;  /* 0x000000000e007343 */ /* 0x022fea0003c00000 */
.L_x_19:
[----:B0-----:R-:W-:-:S05]  /*19c0*/  IMAD.U32 R0, RZ, RZ, UR49 ;  /* 0x00000031ff007e24 */ /* 0x001fca000f8e00ff */
[----:B------:R-:W-:-:S13]  /*19d0*/  ISETP.NE.AND P0, PT, R0, 0x3, PT ;  /* 0x000000030000780c */ /* 0x000fda0003f05270 */
[----:B------:R-:W-:Y:S05]  /*19e0*/  @!P0 BRA `(.L_x_20) ;  /* 0x0000000000048947 */ /* 0x000fea0003800000 */
[----:B------:R-:W-:Y:S01]  /*19f0*/  BPT.TRAP 0x1 ;  /* 0x000000040000795c */ /* 0x000fe20000300000 */
.L_x_20:
[----:B------:R-:W-:Y:S02]  /*1a00*/  IMAD.U32 R3, RZ, RZ, UR45 ;  /* 0x0000002dff037e24 */ /* 0x000fe4000f8e00ff */
[----:B------:R-:W-:-:S03]  /*1a10*/  IMAD.U32 R0, RZ, RZ, UR48 ;  /* 0x00000030ff007e24 */ /* 0x000fc6000f8e00ff */
[----:B------:R-:W-:Y:S02]  /*1a20*/  LEA R3, R3, UR42, 0x3 ;  /* 0x0000002a03037c11 */ /* 0x000fe4000f8e18ff */
[----:B------:R-:W-:-:S04]  /*1a30*/  SHF.L.U32 R0, R0, 0x1f, RZ ;  /* 0x0000001f00007819 */ /* 0x000fc800000006ff */
[----:B------:R0:W1:Y:S01]  /*1a40*/  SYNCS.PHASECHK.TRANS64.TRYWAIT P1, [R3+URZ], R0 ;  /* 0x00000000030075a7 */ /* 0x000062000802017f */
[----:B------:R-:W-:Y:S05]  /*1a50*/  @!P0 BRA `(.L_x_21) ;  /* 0x0000000000048947 */ /* 0x000fea0003800000 */
[----:B------:R-:W-:Y:S01]  /*1a60*/  BPT.TRAP 0x1 ;  /* 0x000000040000795c */ /* 0x000fe20000300000 */
.L_x_21:
[----:B------:R-:W-:-:S05]  /*1a70*/  IMAD.U32 R4, RZ, RZ, UR46 ;  /* 0x0000002eff047e24 */ /* 0x000fca000f8e00ff */
[----:B------:R-:W-:Y:S01]  /*1a80*/  ISETP.GE.AND P2, PT, R4, 0x1, PT ;  /* 0x000000010400780c */ /* 0x000fe20003f46270 */
[----:B-1----:R-:W-:-:S12]  /*1a90*/  @P1 BRA `(.L_x_22) ;  /* 0x0000000000081947 */ /* 0x002fd80003800000 */
[----:B------:R-:W1:Y:S02]  /*1aa0*/  SYNCS.PHASECHK.TRANS64.TRYWAIT P1, [R3+URZ], R0 ;  /* 0x00000000030075a7 */ /* 0x000e64000802017f */
[----:B-1----:R-:W-:Y:S05]  /*1ab0*/  @!P1 BRA `(.L_x_23) ;  /* 0x0000006000409947 */ /* 0x002fea0003800000 */
.L_x_22:
[----:B------:R-:W-:Y:S05]  /*1ac0*/  WARPSYNC.ALL ;  /* 0x0000000000007948 */ /* 0x000fea0003800000 */
[----:B------:R-:W-:Y:S01]  /*1ad0*/  UIADD3 UR4, UR42, 0x180, URZ ;  /* 0x000001802a047890 */ /* 0x000fe2000fffe03f */
[----:B------:R-:W-:Y:S01]  /*1ae0*/  WARPGROUP.ARRIVE ;  /* 0x00000000000079c5 */ /* 0x000fe20000000000 */
[----:B------:R-:W-:Y:S02]  /*1af0*/  UIADD3 UR5, UR42, 0x8180, URZ ;  /* 0x000081802a057890 */ /* 0x000fe4000fffe03f */
[----:B------:R-:W-:Y:S02]  /*1b00*/  USHF.R.U32.HI UR4, URZ, 0x4, UR4 ;  /* 0x000000043f047899 */ /* 0x000fe40008011604 */
[----:B------:R-:W-:-:S02]  /*1b10*/  USHF.R.U32.HI UR5, URZ, 0x4, UR5 ;  /* 0x000000043f057899 */ /* 0x000fc40008011605 */
[----:B------:R-:W-:Y:S02]  /*1b20*/  ULOP3.LUT UR4, UR4, 0x3fff, URZ, 0xc0, !UPT ;  /* 0x00003fff04047892 */ /* 0x000fe4000f8ec03f */
[----:B------:R-:W-:Y:S02]  /*1b30*/  ULOP3.LUT UR5, UR5, 0x3fff, URZ, 0xc0, !UPT ;  /* 0x00003fff05057892 */ /* 0x000fe4000f8ec03f */
[----:B------:R-:W-:Y:S02]  /*1b40*/  ULOP3.LUT UR8, UR4, 0x10000, URZ, 0xfc, !UPT ;  /* 0x0001000004087892 */ /* 0x000fe4000f8efc3f */
[----:B------:R-:W-:Y:S02]  /*1b50*/  ULOP3.LUT UR9, UR5, 0x10000, URZ, 0xfc, !UPT ;  /* 0x0001000005097892 */ /* 0x000fe4000f8efc3f */
[----:B------:R-:W-:Y:S02]  /*1b60*/  ULEA UR10, UR45, UR8, 0x9 ;  /* 0x000000082d0a7291 */ /* 0x000fe4000f8e483f */
[----:B------:R-:W-:Y:S01]  /*1b70*/  ULEA UR11, UR45, UR9, 0xa ;  /* 0x000000092d0b7291 */ /* 0x000fe2000f8e503f */
[----:B------:R-:W-:Y:S01]  /*1b80*/  UMOV UR5, 0x40000040 ;  /* 0x4000004000057882 */ /* 0x000fe20000000000 */
[----:B------:R-:W-:-:S03]  /*1b90*/  UMOV UR7, 0x40000040 ;  /* 0x4000004000077882 */ /* 0x000fc60000000000 */
[----:B------:R-:W-:Y:S02]  /*1ba0*/  UMOV UR4, UR10 ;  /* 0x0000000a00047c82 */ /* 0x000fe40008000000 */
[----:B------:R-:W-:Y:S02]  /*1bb0*/  UMOV UR6, UR11 ;  /* 0x0000000b00067c82 */ /* 0x000fe40008000000 */
[----:B------:R-:W-:Y:S01]  /*1bc0*/  HGMMA.64x128x16.F32.BF16 R24, gdesc[UR4], RZ, !UPT, gsb0 ;  /* 0x01e00000041879f0 */ /* 0x000fe2000c0018ff */
[----:B------:R-:W-:Y:S02]  /*1bd0*/  UIADD3 UR4, UR10, 0x2, URZ ;  /* 0x000000020a047890 */ /* 0x000fe4000fffe03f */
[----:B------:R-:W-:Y:S01]  /*1be0*/  UIADD3 UR6, UR11, 0x2, URZ ;  /* 0x000000020b067890 */ /* 0x000fe2000fffe03f */
[----:B------:R-:W-:Y:S01]  /*1bf0*/  UMOV UR5, 0x40000040 ;  /* 0x4000004000057882 */ /* 0x000fe20000000000 */
[----:B------:R-:W-:Y:S01]  /*1c00*/  UMOV UR7, 0x40000040 ;  /* 0x4000004000077882 */ /* 0x000fe20000000000 */
[----:B------:R-:W-:-:S02]  /*1c10*/  WARPGROUP.DEPBAR.LE gsb0, 0x0 ;  /* 0x00008000000079c5 */ /* 0x000fc40000010000 */
[----:B------:R-:W-:-:S06]  /*1c20*/  WARPGROUP.ARRIVE ;  /* 0x00000000000079c5 */ /* 0x000fcc0000000000 */
[----:B------:R-:W-:Y:S01]  /*1c30*/  HGMMA.64x128x16.F32.BF16 R24, gdesc[UR4], R24, gsb0 ;  /* 0x01e00000041879f0 */ /* 0x000fe20008001818 */
[----:B------:R-:W-:Y:S02]  /*1c40*/  UIADD3 UR4, UR10, 0x4, URZ ;  /* 0x000000040a047890 */ /* 0x000fe4000fffe03f */
[----:B------:R-:W-:Y:S01]  /*1c50*/  UIADD3 UR6, UR11, 0x4, URZ ;  /* 0x000000040b067890 */ /* 0x000fe2000fffe03f */
[----:B------:R-:W-:Y:S01]  /*1c60*/  UMOV UR5, 0x40000040 ;  /* 0x4000004000057882 */ /* 0x000fe20000000000 */
[----:B------:R-:W-:Y:S01]  /*1c70*/  UMOV UR7, 0x40000040 ;  /* 0x4000004000077882 */ /* 0x000fe20000000000 */
[----:B------:R-:W-:Y:S02]  /*1c80*/  WARPGROUP.DEPBAR.LE gsb0, 0x0 ;  /* 0x00008000000079c5 */ /* 0x000fe40000010000 */
        /* <DEDUP_REMOVED lines=8> */
[----:B------:R-:W-:Y:S03]  /*1d10*/  HGMMA.64x128x16.F32.BF16 R24, gdesc[UR4], R24, gsb0 ;  /* 0x01e00000041879f0 */ /* 0x000fe60008001818 */
[----:B------:R-:W-:Y:S02]  /*1d20*/  WARPGROUP.DEPBAR.LE gsb0, 0x0 ;  /* 0x00008000000079c5 */ /* 0x000fe40000010000 */
[----:B------:R-:W-:Y:S05]  /*1d30*/  @!P2 BRA `(.L_x_24) ;  /* 0x000000040018a947 */ /* 0x000fea0003800000 */
[----:B------:R-:W-:Y:S01]  /*1d40*/  UIADD3 UR4, UR45, 0x1, URZ ;  /* 0x000000012d047890 */ /* 0x000fe2000fffe03f */
[----:B01----:R-:W-:Y:S02]  /*1d50*/  IMAD.U32 R0, RZ, RZ, UR46 ;  /* 0x0000002eff007e24 */ /* 0x003fe4000f8e00ff */
[----:B------:R-:W-:Y:S01]  /*1d60*/  IMAD.U32 R3, RZ, RZ, UR45 ;  /* 0x0000002dff037e24 */ /* 0x000fe2000f8e00ff */
[----:B------:R-:W-:-:S04]  /*1d70*/  UISETP.NE.AND UP0, UPT, UR4, 0x4, UPT ;  /* 0x000000040400788c */ /* 0x000fc8000bf05270 */
[----:B------:R-:W-:Y:S02]  /*1d80*/  USEL UR5, URZ, 0x1, UP0 ;  /* 0x000000013f057887 */ /* 0x000fe40008000000 */
[----:B------:R-:W-:Y:S02]  /*1d90*/  USEL UR10, UR4, URZ, UP0 ;  /* 0x0000003f040a7287 */ /* 0x000fe40008000000 */
[----:B------:R-:W-:-:S06]  /*1da0*/  ULOP3.LUT UR5, UR48, UR5, URZ, 0x3c, !UPT ;  /* 0x0000000530057292 */ /* 0x000fcc000f8e3c3f */
[----:B------:R-:W-:-:S07]  /*1db0*/  IMAD.U32 R6, RZ, RZ, UR5 ;  /* 0x00000005ff067e24 */ /* 0x000fce000f8e00ff */
.L_x_31:
[----:B------:R-:W-:Y:S05]  /*1dc0*/  @!P0 BRA `(.L_x_25) ;  /* 0x0000000000048947 */ /* 0x000fea0003800000 */
[----:B------:R-:W-:Y:S01]  /*1dd0*/  BPT.TRAP 0x1 ;  /* 0x000000040000795c */ /* 0x000fe20000300000 */
.L_x_25:
[----:B------:R-:W-:Y:S01]  /*1de0*/  ULEA UR4, UR10, UR42, 0x3 ;  /* 0x0000002a0a047291 */ /* 0x000fe2000f8e183f */
[----:B------:R-:W-:-:S08]  /*1df0*/  SHF.L.U32 R4, R6, 0x1f, RZ ;  /* 0x0000001f06047819 */ /* 0x000fd000000006ff */
[----:B------:R0:W1:Y:S01]  /*1e00*/  SYNCS.PHASECHK.TRANS64.TRYWAIT P1, [UR4], R4 ;  /* 0x00000004ff0075a7 */ /* 0x0000620008020144 */
[----:B------:R-:W-:Y:S05]  /*1e10*/  @!P0 BRA `(.L_x_26) ;  /* 0x0000000000048947 */ /* 0x000fea0003800000 */
[----:B------:R-:W-:Y:S01]  /*1e20*/  BPT.TRAP 0x1 ;  /* 0x000000040000795c */ /* 0x000fe20000300000 */
.L_x_26:
[----:B-1----:R-:W-:Y:S05]  /*1e30*/  @P1 BRA `(.L_x_27) ;  /* 0x0000000000081947 */ /* 0x002fea0003800000 */
[----:B------:R-:W1:Y:S02]  /*1e40*/  SYNCS.PHASECHK.TRANS64.TRYWAIT P1, [UR4], R4 ;  /* 0x00000004ff0075a7 */ /* 0x000e640008020144 */
[----:B-1----:R-:W-:Y:S05]  /*1e50*/  @!P1 BRA `(.L_x_28) ;  /* 0x0000005c006c9947 */ /* 0x002fea0003800000 */
.L_x_27:
[----:B------:R-:W-:Y:S01]  /*1e60*/  ULEA UR11, UR10, UR8, 0x9 ;  /* 0x000000080a0b7291 */ /* 0x000fe2000f8e483f */
[----:B------:R-:W-:Y:S01]  /*1e70*/  WARPGROUP.ARRIVE ;  /* 0x00000000000079c5 */ /* 0x000fe20000000000 */
[----:B------:R-:W-:Y:S01]  /*1e80*/  ULEA UR12, UR10, UR9, 0xa ;  /* 0x000000090a0c7291 */ /* 0x000fe2000f8e503f */
[----:B------:R-:W-:Y:S01]  /*1e90*/  UMOV UR5, 0x40000040 ;  /* 0x4000004000057882 */ /* 0x000fe20000000000 */
[----:B------:R-:W-:-:S03]  /*1ea0*/  UMOV UR7, 0x40000040 ;  /* 0x4000004000077882 */ /* 0x000fc60000000000 */
[----:B------:R-:W-:Y:S02]  /*1eb0*/  UMOV UR4, UR11 ;  /* 0x0000000b00047c82 */ /* 0x000fe40008000000 */
[----:B------:R-:W-:Y:S02]  /*1ec0*/  UMOV UR6, UR12 ;  /* 0x0000000c00067c82 */ /* 0x000fe40008000000 */
[----:B------:R-:W-:Y:S01]  /*1ed0*/  HGMMA.64x128x16.F32.BF16 R24, gdesc[UR4], R24, gsb0 ;  /* 0x01e00000041879f0 */ /* 0x000fe20008001818 */
        /* <DEDUP_REMOVED lines=23> */
[----:B------:R-:W-:Y:S01]  /*2050*/  BPT.TRAP 0x1 ;  /* 0x000000040000795c */ /* 0x000fe20000300000 */
.L_x_29:
[----:B------:R-:W-:Y:S01]  /*2060*/  ISETP.NE.AND P1, PT, R23, RZ, PT ;  /* 0x000000ff1700720c */ /* 0x000fe20003f25270 */
[----:B------:R-:W-:-:S12]  /*2070*/  UISETP.GT.U32.AND UP0, UPT, UR36, 0x1, UPT ;  /* 0x000000012400788c */ /* 0x000fd8000bf04070 */
[----:B01----:R-:W-:-:S05]  /*2080*/  @P1 LEA R4, R3, UR42, 0x3 ;  /* 0x0000002a03041c11 */ /* 0x003fca000f8e18ff */
[----:B------:R-:W-:-:S05]  /*2090*/  @P1 VIADD R5, R4, 0x20 ;  /* 0x0000002004051836 */ /* 0x000fca0000000000 */
[----:B------:R-:W-:-:S04]  /*20a0*/  @P1 PRMT R5, R22, 0x654, R5 ;  /* 0x0000065416051816 */ /* 0x000fc80000000005 */
[----:B------:R0:W-:Y:S01]  /*20b0*/  @P1 SYNCS.ARRIVE.TRANS64.RED.A1T0 RZ, [R5+URZ], RZ ;  /* 0x000000ff05ff19a7 */ /* 0x0001e2000810043f */
[----:B------:R-:W-:-:S13]  /*20c0*/  PLOP3.LUT P1, PT, PT, PT, UP0, 0x80, 0x0 ;  /* 0x000000000000781c */ /* 0x000fda0003f2f008 */
[----:B0-----:R-:W-:Y:S05]  /*20d0*/  @P1 BRA `(.L_x_30) ;  /* 0x0000000000041947 */ /* 0x001fea0003800000 */
[----:B------:R-:W-:Y:S01]  /*20e0*/  BPT.TRAP 0x1 ;  /* 0x000000040000795c */ /* 0x000fe20000300000 */
.L_x_30:
[----:B------:R-:W-:Y:S01]  /*20f0*/  UIADD3 UR10, UR10, 0x1, URZ ;  /* 0x000000010a0a7890 */ /* 0x000fe2000fffe03f */
[C---:B------:R-:W-:Y:S01]  /*2100*/  ISETP.GT.AND P2, PT, R0.reuse, 0x1, PT ;  /* 0x000000010000780c */ /* 0x040fe20003f44270 */
[----:B------:R-:W-:Y:S02]  /*2110*/  VIADD R3, R3, 0x1 ;  /* 0x0000000103037836 */ /* 0x000fe40000000000 */
[----:B------:R-:W-:Y:S01]  /*2120*/  UISETP.NE.AND UP0, UPT, UR10, 0x4, UPT ;  /* 0x000000040a00788c */ /* 0x000fe2000bf05270 */
[----:B------:R-:W-:Y:S02]  /*2130*/  VIADD R0, R0, 0xffffffff ;  /* 0xffffffff00007836 */ /* 0x000fe40000000000 */
[C---:B------:R-:W-:Y:S01]  /*2140*/  ISETP.NE.AND P1, PT, R3.reuse, 0x4, PT ;  /* 0x000000040300780c */ /* 0x040fe20003f25270 */
[----:B------:R-:W-:Y:S02]  /*2150*/  USEL UR4, URZ, 0x1, UP0 ;  /* 0x000000013f047887 */ /* 0x000fe40008000000 */
[----:B------:R-:W-:Y:S01]  /*2160*/  USEL UR10, UR10, URZ, UP0 ;  /* 0x0000003f0a0a7287 */ /* 0x000fe20008000000 */
[----:B------:R-:W-:-:S03]  /*2170*/  SEL R3, R3, RZ, P1 ;  /* 0x000000ff03037207 */ /* 0x000fc60000800000 */
[----:B------:R-:W-:Y:S01]  /*2180*/  LOP3.LUT R6, R6, UR4, RZ, 0x3c, !PT ;  /* 0x0000000406067c12 */ /* 0x000fe2000f8e3cff */
[----:B------:R-:W-:Y:S07]  /*2190*/  @P2 BRA `(.L_x_31) ;  /* 0xfffffffc00082947 */ /* 0x000fee000383ffff */
.L_x_24:
[----:B01----:R-:W0:Y:S01]  /*21a0*/  LDC R0, c[0x0][0x28c] ;  /* 0x0000a300ff007b82 */ /* 0x003e220000000800 */
[----:B------:R1:W-:Y:S01]  /*21b0*/  SYNCS.ARRIVE.TRANS64.A1T0 RZ, [R101+UR50], RZ ;  /* 0x000000ff65ff79a7 */ /* 0x0003e20008100032 */
[----:B0-----:R-:W-:-:S13]  /*21c0*/  ISETP.GE.AND P1, PT, R0, 0x1, PT ;  /* 0x000000010000780c */ /* 0x001fda0003f26270 */
[----:B-1----:R-:W-:Y:S05]  /*21d0*/  @!P1 BRA `(.L_x_32) ;  /* 0x0000000000409947 */ /* 0x002fea0003800000 */
[----:B------:R-:W-:Y:S05]  /*21e0*/  @!P0 BRA `(.L_x_33) ;  /* 0x0000000000048947 */ /* 0x000fea0003800000 */
[----:B------:R-:W-:Y:S01]  /*21f0*/  BPT.TRAP 0x1 ;  /* 0x000000040000795c */ /* 0x000fe20000300000 */
.L_x_33:
[----:B------:R-:W-:Y:S01]  /*2200*/  ISETP.NE.AND P0, PT, R23, RZ, PT ;  /* 0x000000ff1700720c */ /* 0x000fe20003f05270 */
[----:B------:R-:W-:-:S12]  /*2210*/  IMAD.U32 R3, RZ, RZ, UR42 ;  /* 0x0000002aff037e24 */ /* 0x000fd8000f8e00ff */
[----:B------:R-:W-:-:S05]  /*2220*/  VOTEU.ANY UP0, P0 ;  /* 0x00000000003f7886 */ /* 0x000fca0000000100 */
[----:B------:R-:W-:Y:S02]  /*2230*/  @UP0 UIADD3 UR4, UR46, UR45, URZ ;  /* 0x0000002d2e040290 */ /* 0x000fe4000fffe03f */
[----:B------:R-:W-:-:S04]  /*2240*/  UISETP.GT.U32.AND UP0, UPT, UR36, 0x1, UPT ;  /* 0x000000012400788c */ /* 0x000fc8000bf04070 */
[----:B------:R-:W-:-:S04]  /*2250*/  IMAD.U32 R0, RZ, RZ, UR4 ;  /* 0x00000004ff007e24 */ /* 0x000fc8000f8e00ff */
[----:B------:R-:W-:-:S05]  /*2260*/  @P0 IMAD.SHL.U32 R0, R0, 0x8, RZ ;  /* 0x0000000800000824 */ /* 0x000fca00078e00ff */
[----:B------:R-:W-:-:S04]  /*2270*/  @P0 LOP3.LUT R0, R0, 0x18, RZ, 0xc0, !PT ;  /* 0x0000001800000812 */ /* 0x000fc800078ec0ff */
[----:B------:R-:W-:-:S04]  /*2280*/  @P0 IADD3 R3, R3, 0x20, R0 ;  /* 0x0000002003030810 */ /* 0x000fc80007ffe000 */
[----:B------:R-:W-:-:S04]  /*2290*/  @P0 PRMT R3, R22, 0x654, R3 ;  /* 0x0000065416030816 */ /* 0x000fc80000000003 */
[----:B------:R0:W-:Y:S01]  /*22a0*/  @P0 SYNCS.ARRIVE.TRANS64.RED.A1T0 RZ, [R3+URZ], RZ ;  /* 0x000000ff03ff09a7 */ /* 0x0001e2000810043f */
[----:B------:R-:W-:-:S13]  /*22b0*/  PLOP3.LUT P0, PT, PT, PT, UP0, 0x80, 0x0 ;  /* 0x000000000000781c */ /* 0x000fda0003f0f008 */
[----:B0-----:R-:W-:Y:S05]  /*22c0*/  @P0 BRA `(.L_x_32) ;  /* 0x0000000000040947 */ /* 0x001fea0003800000 */
[----:B------:R-:W-:Y:S01]  /*22d0*/  BPT.TRAP 0x1 ;  /* 0x000000040000795c */ /* 0x000fe20000300000 */
.L_x_32:
[----:B------:R-:W-:Y:S02]  /*22e0*/  SHF.L.U32 R0, R100, 0x1f, RZ ;  /* 0x0000001f64007819 */ /* 0x000fe400000006ff */
[----:B------:R-:W-:Y:S02]  /*22f0*/  SHF.R.S32.HI R9, RZ, 0x1f, R19 ;  /* 0x0000001fff097819 */ /* 0x000fe40000011413 */
[----:B------:R-:W0:Y:S02]  /*2300*/  SYNCS.PHASECHK.TRANS64.TRYWAIT P0, [R97+URZ+0x8], R0 ;  /* 0x00000800610075a7 */ /* 0x000e24000800017f */
[----:B0-----:R-:W-:Y:S05]  /*2310*/  @!P0 BRA `(.L_x_34) ;  /* 0x0000005800548947 */ /* 0x001fea0003800000 */
.L_x_188:
[----:B------:R-:W-:Y:S01]  /*2320*/  ULDC.64 UR4, c[0x0][0x5d0] ;  /* 0x0001740000047ab9 */ /* 0x000fe20000000a00 */
[----:B------:R-:W-:Y:S01]  /*2330*/  ULDC UR6, c[0x0][0x284] ;  /* 0x0000a10000067ab9 */ /* 0x000fe20000000800 */
[----:B0-----:R-:W-:Y:S02]  /*2340*/  IMAD R0, R9, UR4, RZ ;  /* 0x0000000409007c24 */ /* 0x001fe4000f8e02ff */
[----:B------:R-:W-:Y:S02]  /*2350*/  IMAD.SHL.U32 R10, R2, 0x80, RZ ;  /* 0x00000080020a7824 */ /* 0x000fe400078e00ff */
[C---:B------:R-:W-:Y:S02]  /*2360*/  IMAD R5, R19.reuse, UR5, R0 ;  /* 0x0000000513057c24 */ /* 0x040fe4000f8e0200 */
[----:B------:R-:W-:Y:S01]  /*2370*/  IMAD.SHL.U32 R0, R18, 0x40, RZ ;  /* 0x0000004012007824 */ /* 0x000fe200078e00ff */
[----:B------:R-:W-:Y:S01]  /*2380*/  SHF.R.S32.HI R11, RZ, 0x1f, R10 ;  /* 0x0000001fff0b7819 */ /* 0x000fe2000001140a */
[----:B------:R-:W-:Y:S01]  /*2390*/  IMAD.WIDE.U32 R2, R19, UR4, R92 ;  /* 0x0000000413027c25 */ /* 0x000fe2000f8e005c */
[----:B------:R-:W-:-:S02]  /*23a0*/  ULDC.64 UR4, c[0x0][0x5c8] ;  /* 0x0001720000047ab9 */ /* 0x000fc40000000a00 */
[----:B------:R-:W-:Y:S01]  /*23b0*/  ISETP.GE.AND P0, PT, R0, UR6, PT ;  /* 0x0000000600007c0c */ /* 0x000fe2000bf06270 */
[----:B------:R-:W-:Y:S01]  /*23c0*/  ULDC UR6, c[0x0][0x288] ;  /* 0x0000a20000067ab9 */ /* 0x000fe20000000800 */
[----:B------:R-:W-:Y:S01]  /*23d0*/  IADD3 R2, P1, R10, R2, RZ ;  /* 0x000000020a027210 */ /* 0x000fe20007f3e0ff */
[----:B------:R-:W-:Y:S01]  /*23e0*/  IMAD.WIDE R20, R18, 0x40, R90 ;  /* 0x0000004012147825 */ /* 0x000fe200078e025a */
[----:B------:R-:W-:Y:S02]  /*23f0*/  ISETP.GE.OR P0, PT, R10, UR6, P0 ;  /* 0x000000060a007c0c */ /* 0x000fe40008706670 */
[----:B------:R-:W-:Y:S01]  /*2400*/  IADD3.X R3, R11, R3, R5, P1, !PT ;  /* 0x000000030b037210 */ /* 0x000fe20000ffe405 */
[----:B------:R-:W-:-:S04]  /*2410*/  IMAD R7, R21, UR4, RZ ;  /* 0x0000000415077c24 */ /* 0x000fc8000f8e02ff */
[C---:B------:R-:W-:Y:S02]  /*2420*/  IMAD R7, R20.reuse, UR5, R7 ;  /* 0x0000000514077c24 */ /* 0x040fe4000f8e0207 */
[----:B------:R-:W-:-:S04]  /*2430*/  IMAD.WIDE.U32 R102, R20, UR4, R2 ;  /* 0x0000000414667c25 */ /* 0x000fc8000f8e0002 */
[----:B------:R-:W-:Y:S05]  /*2440*/  @P0 BRA `(.L_x_35) ;  /* 0x0000003c00e00947 */ /* 0x000fea0003800000 */
[----:B-----5:R-:W-:Y:S01]  /*2450*/  FSETP.NEU.AND P1, PT, R89, RZ, PT ;  /* 0x000000ff5900720b */ /* 0x020fe20003f2d000 */
[----:B------:R-:W-:Y:S01]  /*2460*/  IMAD.IADD R14, R96, 0x1, -R10 ;  /* 0x00000001600e7824 */ /* 0x000fe200078e0a0a */
[----:B------:R-:W-:Y:S01]  /*2470*/  BSSY B0, `(.L_x_35) ;  /* 0x00003f5000007945 */ /* 0x000fe20003800000 */
[----:B------:R-:W-:Y:S02]  /*2480*/  IMAD.IADD R0, R99, 0x1, -R0 ;  /* 0x0000000163007824 */ /* 0x000fe400078e0a00 */
[----:B------:R-:W-:Y:S01]  /*2490*/  IMAD.IADD R7, R103, 0x1, R7 ;  /* 0x0000000167077824 */ /* 0x000fe200078e0207 */
[----:B------:R-:W-:-:S04]  /*24a0*/  ISETP.GT.AND P0, PT, R14, RZ, PT ;  /* 0x000000ff0e00720c */ /* 0x000fc80003f04270 */
[----:B------:R-:W-:-:S03]  /*24b0*/  ISETP.GT.AND P2, PT, R0, RZ, P0 ;  /* 0x000000ff0000720c */ /* 0x000fc60000744270 */
[----:B------:R-:W-:Y:S10]  /*24c0*/  @!P1 BRA `(.L_x_36) ;  /* 0x0000002c00249947 */ /* 0x000ff40003800000 */
[----:B------:R-:W0:Y:S01]  /*24d0*/  LDC.64 R104, c[0x0][0x5b8] ;  /* 0x00016e00ff687b82 */ /* 0x000e220000000a00 */
[----:B------:R-:W-:-:S07]  /*24e0*/  ULDC.64 UR4, c[0x0][0x5c0] ;  /* 0x0001700000047ab9 */ /* 0x000fce0000000a00 */
[----:B------:R-:W1:Y:S08]  /*24f0*/  LDC.64 R106, c[0x0][0x5b0] ;  /* 0x00016c00ff6a7b82 */ /* 0x000e700000000a00 */
[----:B------:R-:W2:Y:S01]  /*2500*/  LDC.64 R108, c[0x0][0x5a8] ;  /* 0x00016a00ff6c7b82 */ /* 0x000ea20000000a00 */
[-C--:B0-----:R-:W-:Y:S02]  /*2510*/  IMAD R4, R9, R104.reuse, RZ ;  /* 0x0000006809047224 */ /* 0x081fe400078e02ff */
[----:B------:R-:W-:-:S04]  /*2520*/  IMAD.WIDE.U32 R2, R19, R104, R92 ;  /* 0x0000006813027225 */ /* 0x000fc800078e005c */
[----:B------:R-:W-:Y:S01]  /*2530*/  IMAD R103, R19, R105, R4 ;  /* 0x0000006913677224 */ /* 0x000fe200078e0204 */
[----:B------:R-:W-:Y:S01]  /*2540*/  IADD3 R4, P1, R10, R2, RZ ;  /* 0x000000020a047210 */ /* 0x000fe20007f3e0ff */
[----:B-1----:R-:W-:-:S03]  /*2550*/  IMAD R2, R21, R106, RZ ;  /* 0x0000006a15027224 */ /* 0x002fc600078e02ff */
[----:B------:R-:W-:Y:S01]  /*2560*/  IADD3.X R5, R11, R3, R103, P1, !PT ;  /* 0x000000030b057210 */ /* 0x000fe20000ffe467 */
[C---:B------:R-:W-:Y:S02]  /*2570*/  IMAD R105, R20.reuse, R107, R2 ;  /* 0x0000006b14697224 */ /* 0x040fe400078e0202 */
[----:B------:R-:W-:-:S04]  /*2580*/  IMAD.WIDE.U32 R2, R20, R106, R4 ;  /* 0x0000006a14027225 */ /* 0x000fc800078e0004 */
[----:B------:R-:W-:Y:S01]  /*2590*/  IMAD.IADD R3, R3, 0x1, R105 ;  /* 0x0000000103037824 */ /* 0x000fe200078e0269 */
[----:B--2---:R-:W-:-:S04]  /*25a0*/  LEA R8, P1, R2, R108, 0x1 ;  /* 0x0000006c02087211 */ /* 0x004fc800078208ff */
[----:B------:R-:W-:-:S05]  /*25b0*/  LEA.HI.X R9, R2, R109, R3, 0x1, P1 ;  /* 0x0000006d02097211 */ /* 0x000fca00008f0c03 */
[----:B------:R-:W2:Y:S01]  /*25c0*/  @P2 LDG.E.LTC128B.U16 R15, desc[UR54][R8.64] ;  /* 0x00000036080f2981 */ /* 0x000ea2000c1e1520 */
[----:B------:R-:W-:Y:S01]  /*25d0*/  IMAD.WIDE.U32 R2, R20, R106, R10 ;  /* 0x0000006a14027225 */ /* 0x000fe200078e000a */
[----:B------:R-:W-:Y:S02]  /*25e0*/  BSSY B1, `(.L_x_37) ;  /* 0x0000015000017945 */ /* 0x000fe40003800000 */
[----:B------:R-:W-:-:S04]  /*25f0*/  IADD3 R12, P1, R92, R2, RZ ;  /* 0x000000025c0c7210 */ /* 0x000fc80007f3e0ff */
[----:B------:R-:W-:Y:S02]  /*2600*/  IADD3.X R13, R93, R105, R3, P1, !PT ;  /* 0x000000695d0d7210 */ /* 0x000fe40000ffe403 */
[----:B------:R-:W-:Y:S01]  /*2610*/  LEA R6, P1, R102, UR4, 0x1 ;  /* 0x0000000466067c11 */ /* 0x000fe2000f8208ff */
[----:B------:R-:W-:-:S03]  /*2620*/  IMAD.WIDE.U32 R12, R19, R104, R12 ;  /* 0x00000068130c7225 */ /* 0x000fc600078e000c */
[----:B------:R-:W-:Y:S02]  /*2630*/  LEA.HI.X R7, R102, UR5, R7, 0x1, P1 ;  /* 0x0000000566077c11 */ /* 0x000fe400088f0c07 */
[----:B------:R-:W-:-:S04]  /*2640*/  ISETP.GT.AND P1, PT, R14, 0x1, PT ;  /* 0x000000010e00780c */ /* 0x000fc80003f24270 */
[----:B------:R-:W-:Y:S01]  /*2650*/  ISETP.GT.AND P3, PT, R0, RZ, P1 ;  /* 0x000000ff0000720c */ /* 0x000fe20000f64270 */
[----:B--2---:R-:W-:-:S04]  /*2660*/  IMAD.U32 R2, R15, 0x10000, RZ ;  /* 0x000100000f027824 */ /* 0x004fc800078e00ff */
[----:B------:R-:W-:Y:S01]  /*2670*/  FMUL R3, R2, R89 ;  /* 0x0000005902037220 */ /* 0x000fe20000400000 */
[----:B------:R-:W-:-:S03]  /*2680*/  LEA R2, P4, R12, R108, 0x1 ;  /* 0x0000006c0c027211 */ /* 0x000fc600078808ff */
[----:B------:R-:W-:-:S05]  /*2690*/  FFMA R3, R24, R88, R3 ;  /* 0x0000005818037223 */ /* 0x000fca0000000003 */
[----:B------:R-:W-:Y:S01]  /*26a0*/  F2FP.BF16.F32.PACK_AB R8, RZ, R3 ;  /* 0x00000003ff08723e */ /* 0x000fe200000010ff */
[----:B------:R-:W-:-:S03]  /*26b0*/  IMAD.IADD R3, R103, 0x1, R13 ;  /* 0x0000000167037824 */ /* 0x000fc600078e020d */
[----:B------:R-:W-:Y:S01]  /*26c0*/  PRMT R9, R8, 0x7610, R9 ;  /* 0x0000761008097816 */ /* 0x000fe20000000009 */
[----:B------:R-:W-:Y:S01]  /*26d0*/  IMAD.SHL.U32 R8, R106, 0x8, RZ ;  /* 0x000000086a087824 */ /* 0x000fe200078e00ff */
[----:B------:R-:W-:-:S03]  /*26e0*/  LEA.HI.X R3, R12, R109, R3, 0x1, P4 ;  /* 0x0000006d0c037211 */ /* 0x000fc600020f0c03 */
[----:B------:R0:W-:Y:S02]  /*26f0*/  @P2 STG.E.U16 desc[UR54][R6.64], R9 ;  /* 0x0000000906002986 */ /* 0x0001e4000c101536 */
[----:B0-----:R-:W-:Y:S01]  /*2700*/  SHF.L.U64.HI R9, R106, 0x3, R107 ;  /* 0x000000036a097819 */ /* 0x001fe2000001026b */
[----:B------:R-:W-:Y:S06]  /*2710*/  @!P3 BRA `(.L_x_38) ;  /* 0x000000000004b947 */ /* 0x000fec0003800000 */
[----:B------:R0:W5:Y:S02]  /*2720*/  LDG.E.LTC128B.U16 R15, desc[UR54][R2.64+0x2] ;  /* 0x00000236020f7981 */ /* 0x000164000c1e1520 */
.L_x_38:
[----:B------:R-:W-:Y:S05]  /*2730*/  BSYNC B1 ;  /* 0x0000000000017941 */ /* 0x000fea0003800000 */
.L_x_37:
[----:B------:R-:W-:Y:S01]  /*2740*/  IMAD.WIDE.U32 R8, R20, R106, R8 ;  /* 0x0000006a14087225 */ /* 0x000fe200078e0008 */
[----:B------:R-:W-:-:S03]  /*2750*/  ISETP.GT.AND P0, PT, R0, 0x8, P0 ;  /* 0x000000080000780c */ /* 0x000fc60000704270 */
[----:B-----5:R-:W-:Y:S01]  /*2760*/  IMAD.U32 R12, R15, 0x10000, RZ ;  /* 0x000100000f0c7824 */ /* 0x020fe200078e00ff */
[----:B------:R-:W-:Y:S01]  /*2770*/  IADD3 R4, P2, R4, R8, RZ ;  /* 0x0000000804047210 */ /* 0x000fe20007f5e0ff */
[----:B------:R-:W-:Y:S02]  /*2780*/  IMAD.IADD R105, R105, 0x1, R9 ;  /* 0x0000000169697824 */ /* 0x000fe400078e0209 */
[----:B------:R-:W-:Y:S02]  /*2790*/  FMUL R12, R12, R89 ;  /* 0x000000590c0c7220 */ /* 0x000fe40000400000 */
[----:B------:R-:W-:Y:S02]  /*27a0*/  IMAD.X R5, R105, 0x1, R5, P2 ;  /* 0x0000000169057824 */ /* 0x000fe400010e0605 */
[----:B------:R-:W-:Y:S01]  /*27b0*/  FFMA R25, R25, R88, R12 ;  /* 0x0000005819197223 */ /* 0x000fe2000000000c */
[----:B------:R-:W-:-:S04]  /*27c0*/  LEA R12, P2, R4, R108, 0x1 ;  /* 0x0000006c040c7211 */ /* 0x000fc800078408ff */
[----:B------:R-:W-:Y:S01]  /*27d0*/  LEA.HI.X R13, R4, R109, R5, 0x1, P2 ;  /* 0x0000006d040d7211 */ /* 0x000fe200010f0c05 */
[----:B------:R-:W-:Y:S01]  /*27e0*/  @P3 IMAD.MOV.U32 R4, RZ, RZ, R6 ;  /* 0x000000ffff043224 */ /* 0x000fe200078e0006 */
[----:B------:R-:W-:Y:S01]  /*27f0*/  F2FP.BF16.F32.PACK_AB R25, RZ, R25 ;  /* 0x00000019ff19723e */ /* 0x000fe200000010ff */
[----:B------:R-:W-:-:S05]  /*2800*/  @P3 IMAD.MOV.U32 R5, RZ, RZ, R7 ;  /* 0x000000ffff053224 */ /* 0x000fca00078e0007 */
[----:B------:R1:W-:Y:S04]  /*2810*/  @P3 STG.E.U16 desc[UR54][R4.64+0x2], R25 ;  /* 0x0000021904003986 */ /* 0x0003e8000c101536 */
[----:B------:R-:W2:Y:S01]  /*2820*/  @P0 LDG.E.LTC128B.U16 R15, desc[UR54][R12.64] ;  /* 0x000000360c0f0981 */ /* 0x000ea2000c1e1520 */
[----:B------:R-:W-:Y:S01]  /*2830*/  IADD3 R10, P2, P3, R92, R8, R10 ;  /* 0x000000085c0a7210 */ /* 0x000fe20007b5e00a */
[----:B------:R-:W-:Y:S01]  /*2840*/  BSSY B1, `(.L_x_39) ;  /* 0x0000011000017945 */ /* 0x000fe20003800000 */
[----:B------:R-:W-:Y:S02]  /*2850*/  ISETP.GT.AND P1, PT, R0, 0x8, P1 ;  /* 0x000000080000780c */ /* 0x000fe40000f24270 */
[----:B------:R-:W-:-:S03]  /*2860*/  IADD3.X R11, R93, R105, R11, P2, P3 ;  /* 0x000000695d0b7210 */ /* 0x000fc600017e640b */
[----:B------:R-:W-:Y:S01]  /*2870*/  IMAD.WIDE.U32 R10, R19, R104, R10 ;  /* 0x00000068130a7225 */ /* 0x000fe200078e000a */
[----:B------:R-:W-:-:S03]  /*2880*/  SHF.L.U64.HI R19, R95, 0x1, R94 ;  /* 0x000000015f137819 */ /* 0x000fc6000001025e */
[----:B------:R-:W-:Y:S01]  /*2890*/  IMAD.IADD R11, R103, 0x1, R11 ;  /* 0x00000001670b7824 */ /* 0x000fe200078e020b */
[----:B-1----:R-:W-:-:S04]  /*28a0*/  LEA R4, P3, R10, R108, 0x1 ;  /* 0x0000006c0a047211 */ /* 0x002fc800078608ff */
[----:B------:R-:W-:Y:S01]  /*28b0*/  LEA.HI.X R5, R10, R109, R11, 0x1, P3 ;  /* 0x0000006d0a057211 */ /* 0x000fe200018f0c0b */
[----:B--2---:R-:W-:-:S04]  /*28c0*/  IMAD.U32 R8, R15, 0x10000, RZ ;  /* 0x000100000f087824 */ /* 0x004fc800078e00ff */
[----:B------:R-:W-:Y:S01]  /*28d0*/  FMUL R9, R8, R89 ;  /* 0x0000005908097220 */ /* 0x000fe20000400000 */
[----:B------:R-:W-:-:S03]  /*28e0*/  LEA R8, P2, R95, R6, 0x1 ;  /* 0x000000065f087211 */ /* 0x000fc600078408ff */
[----:B------:R-:W-:-:S05]  /*28f0*/  FFMA R9, R26, R88, R9 ;  /* 0x000000581a097223 */ /* 0x000fca0000000009 */
[----:B------:R-:W-:Y:S01]  /*2900*/  F2FP.BF16.F32.PACK_AB R12, RZ, R9 ;  /* 0x00000009ff0c723e */ /* 0x000fe200000010ff */
[----:B------:R-:W-:-:S05]  /*2910*/  IMAD.X R9, R19, 0x1, R7, P2 ;  /* 0x0000000113097824 */ /* 0x000fca00010e0607 */
[----:B------:R1:W-:Y:S01]  /*2920*/  @P0 STG.E.U16 desc[UR54][R8.64], R12 ;  /* 0x0000000c08000986 */ /* 0x0003e2000c101536 */
[----:B------:R-:W-:Y:S05]  /*2930*/  @!P1 BRA `(.L_x_40) ;  /* 0x0000000000049947 */ /* 0x000fea0003800000 */
[----:B------:R2:W5:Y:S02]  /*2940*/  LDG.E.LTC128B.U16 R15, desc[UR54][R4.64+0x2] ;  /* 0x00000236040f7981 */ /* 0x000564000c1e1520 */
.L_x_40:
[----:B------:R-:W-:Y:S05]  /*2950*/  BSYNC B1 ;  /* 0x0000000000017941 */ /* 0x000fea0003800000 */
.L_x_39:
[----:B-----5:R-:W-:Y:S01]  /*2960*/  IMAD.U32 R10, R15, 0x10000, RZ ;  /* 0x000100000f0a7824 */ /* 0x020fe200078e00ff */
[----:B------:R-:W-:Y:S01]  /*2970*/  ISETP.GT.AND P0, PT, R14, 0x8, PT ;  /* 0x000000080e00780c */ /* 0x000fe20003f04270 */
[----:B------:R-:W-:Y:S02]  /*2980*/  BSSY B1, `(.L_x_41) ;  /* 0x0000008000017945 */ /* 0x000fe40003800000 */
[----:B------:R-:W-:Y:S01]  /*2990*/  FMUL R10, R10, R89 ;  /* 0x000000590a0a7220 */ /* 0x000fe20000400000 */
[----:B------:R-:W-:-:S03]  /*29a0*/  ISETP.GT.AND P2, PT, R0, RZ, P0 ;  /* 0x000000ff0000720c */ /* 0x000fc60000744270 */
[----:B------:R-:W-:-:S05]  /*29b0*/  FFMA R10, R27, R88, R10 ;  /* 0x000000581b0a7223 */ /* 0x000fca000000000a */
[----:B------:R-:W-:-:S05]  /*29c0*/  F2FP.BF16.F32.PACK_AB R10, RZ, R10 ;  /* 0x0000000aff0a723e */ /* 0x000fca00000010ff */
[----:B------:R3:W-:Y:S01]  /*29d0*/  @P1 STG.E.U16 desc[UR54][R8.64+0x2], R10 ;  /* 0x0000020a08001986 */ /* 0x0007e2000c101536 */
[----:B------:R-:W-:Y:S05]  /*29e0*/  @!P2 BRA `(.L_x_42) ;  /* 0x000000000004a947 */ /* 0x000fea0003800000 */
[----:B------:R4:W5:Y:S02]  /*29f0*/  LDG.E.LTC128B.U16 R15, desc[UR54][R2.64+0x10] ;  /* 0x00001036020f7981 */ /* 0x000964000c1e1520 */
.L_x_42:
[----:B------:R-:W-:Y:S05]  /*2a00*/  BSYNC B1 ;  /* 0x0000000000017941 */ /* 0x000fea0003800000 */
.L_x_41:
[----:B---3-5:R-:W-:Y:S01]  /*2a10*/  IMAD.U32 R10, R15, 0x10000, RZ ;  /* 0x000100000f0a7824 */ /* 0x028fe200078e00ff */
        /* <DEDUP_REMOVED lines=9> */
.L_x_44:
[----:B------:R-:W-:Y:S05]  /*2ab0*/  BSYNC B1 ;  /* 0x0000000000017941 */ /* 0x000fea0003800000 */
.L_x_43:
[----:B-----5:R-:W-:Y:S01]  /*2ac0*/  IMAD.U32 R10, R15, 0x10000, RZ ;  /* 0x000100000f0a7824 */ /* 0x020fe200078e00ff */
[----:B------:R-:W-:Y:S01]  /*2ad0*/  ISETP.GT.AND P0, PT, R0, 0x8, P0 ;  /* 0x000000080000780c */ /* 0x000fe20000704270 */
[----:B------:R-:W-:Y:S02]  /*2ae0*/  BSSY B1, `(.L_x_45) ;  /* 0x0000007000017945 */ /* 0x000fe40003800000 */
[----:B------:R-:W-:-:S04]  /*2af0*/  FMUL R10, R10, R89 ;  /* 0x000000590a0a7220 */ /* 0x000fc80000400000 */
[----:B------:R-:W-:-:S05]  /*2b00*/  FFMA R10, R29, R88, R10 ;  /* 0x000000581d0a7223 */ /* 0x000fca000000000a */
[----:B------:R-:W-:-:S05]  /*2b10*/  F2FP.BF16.F32.PACK_AB R10, RZ, R10 ;  /* 0x0000000aff0a723e */ /* 0x000fca00000010ff */
[----:B------:R0:W-:Y:S01]  /*2b20*/  @P3 STG.E.U16 desc[UR54][R6.64+0x12], R10 ;  /* 0x0000120a06003986 */ /* 0x0001e2000c101536 */
[----:B------:R-:W-:Y:S05]  /*2b30*/  @!P0 BRA `(.L_x_46) ;  /* 0x0000000000048947 */ /* 0x000fea0003800000 */
[----:B------:R0:W5:Y:S02]  /*2b40*/  LDG.E.LTC128B.U16 R15, desc[UR54][R4.64+0x10] ;  /* 0x00001036040f7981 */ /* 0x000164000c1e1520 */
.L_x_46:
[----:B------:R-:W-:Y:S05]  /*2b50*/  BSYNC B1 ;  /* 0x0000000000017941 */ /* 0x000fea0003800000 */
.L_x_45:
[----:B0----5:R-:W-:Y:S01]  /*2b60*/  IMAD.U32 R10, R15, 0x10000, RZ ;  /* 0x000100000f0a7824 */ /* 0x021fe200078e00ff */
[----:B------:R-:W-:Y:S01]  /*2b70*/  ISETP.GT.AND P1, PT, R0, 0x8, P1 ;  /* 0x000000080000780c */ /* 0x000fe20000f24270 */
[----:B------:R-:W-:Y:S02]  /*2b80*/  BSSY B1, `(.L_x_47) ;  /* 0x0000007000017945 */ /* 0x000fe40003800000 */
[----:B---3--:R-:W-:-:S04]  /*2b90*/  FMUL R11, R10, R89 ;  /* 0x000000590a0b7220 */ /* 0x008fc80000400000 */
[----:B------:R-:W-:-:S05]  /*2ba0*/  FFMA R11, R30, R88, R11 ;  /* 0x000000581e0b7223 */ /* 0x000fca000000000b */
[----:B------:R-:W-:-:S05]  /*2bb0*/  F2FP.BF16.F32.PACK_AB R11, RZ, R11 ;  /* 0x0000000bff0b723e */ /* 0x000fca00000010ff */
[----:B------:R0:W-:Y:S01]  /*2bc0*/  @P0 STG.E.U16 desc[UR54][R8.64+0x10], R11 ;  /* 0x0000100b08000986 */ /* 0x0001e2000c101536 */
[----:B------:R-:W-:Y:S05]  /*2bd0*/  @!P1 BRA `(.L_x_48) ;  /* 0x0000000000049947 */ /* 0x000fea0003800000 */
[----:B------:R3:W5:Y:S02]  /*2be0*/  LDG.E.LTC128B.U16 R15, desc[UR54][R4.64+0x12] ;  /* 0x00001236040f7981 */ /* 0x000764000c1e1520 */
.L_x_48:
[----:B------:R-:W-:Y:S05]  /*2bf0*/  BSYNC B1 ;  /* 0x0000000000017941 */ /* 0x000fea0003800000 */
.L_x_47:
        /* <DEDUP_REMOVED lines=10> */
.L_x_50:
[----:B------:R-:W-:Y:S05]  /*2ca0*/  BSYNC B1 ;  /* 0x0000000000017941 */ /* 0x000fea0003800000 */
.L_x_49:
[----:B0----5:R-:W-:Y:S01]  /*2cb0*/  IMAD.U32 R10, R15, 0x10000, RZ ;  /* 0x000100000f0a7824 */ /* 0x021fe200078e00ff */
        /* <DEDUP_REMOVED lines=9> */
.L_x_52:
[----:B------:R-:W-:Y:S05]  /*2d50*/  BSYNC B1 ;  /* 0x0000000000017941 */ /* 0x000fea0003800000 */
.L_x_51:
        /* <DEDUP_REMOVED lines=9> */
.L_x_54:
[----:B------:R-:W-:Y:S05]  /*2df0*/  BSYNC B1 ;  /* 0x0000000000017941 */ /* 0x000fea0003800000 */
.L_x_53:
[----:B0----5:R-:W-:Y:S01]  /*2e00*/  IMAD.U32 R10, R15, 0x10000, RZ ;  /* 0x000100000f0a7824 */ /* 0x021fe200078e00ff */
        /* <DEDUP_REMOVED lines=8> */
.L_x_56:
[----:B------:R-:W-:Y:S05]  /*2e90*/  BSYNC B1 ;  /* 0x0000000000017941 */ /* 0x000fea0003800000 */
.L_x_55:
        /* <DEDUP_REMOVED lines=10> */
.L_x_58:
[----:B------:R-:W-:Y:S05]  /*2f40*/  BSYNC B1 ;  /* 0x0000000000017941 */ /* 0x000fea0003800000 */
.L_x_57:
        /* <DEDUP_REMOVED lines=10> */
.L_x_60:
[----:B------:R-:W-:Y:S05]  /*2ff0*/  BSYNC B1 ;  /* 0x0000000000017941 */ /* 0x000fea0003800000 */
.L_x_59:
        /* <DEDUP_REMOVED lines=9> */
.L_x_62:
[----:B------:R-:W-:Y:S05]  /*3090*/  BSYNC B1 ;  /* 0x0000000000017941 */ /* 0x000fea0003800000 */
.L_x_61:
        /* <DEDUP_REMOVED lines=9> */
.L_x_64:
[----:B------:R-:W-:Y:S05]  /*3130*/  BSYNC B1 ;  /* 0x0000000000017941 */ /* 0x000fea0003800000 */
.L_x_63:
        /* <DEDUP_REMOVED lines=10> */
.L_x_66:
[----:B------:R-:W-:Y:S05]  /*31e0*/  BSYNC B1 ;  /* 0x0000000000017941 */ /* 0x000fea0003800000 */
.L_x_65:
        /* <DEDUP_REMOVED lines=10> */
.L_x_68:
[----:B------:R-:W-:Y:S05]  /*3290*/  BSYNC B1 ;  /* 0x0000000000017941 */ /* 0x000fea0003800000 */
.L_x_67:
        /* <DEDUP_REMOVED lines=9> */
.L_x_70:
[----:B------:R-:W-:Y:S05]  /*3330*/  BSYNC B1 ;  /* 0x0000000000017941 */ /* 0x000fea0003800000 */
.L_x_69:
        /* <DEDUP_REMOVED lines=9> */
.L_x_72:
[----:B------:R-:W-:Y:S05]  /*33d0*/  BSYNC B1 ;  /* 0x0000000000017941 */ /* 0x000fea0003800000 */
.L_x_71:
        /* <DEDUP_REMOVED lines=10> */
.L_x_74:
[----:B------:R-:W-:Y:S05]  /*3480*/  BSYNC B1 ;  /* 0x0000000000017941 */ /* 0x000fea0003800000 */
.L_x_73:
        /* <DEDUP_REMOVED lines=10> */
.L_x_76:
[----:B------:R-:W-:Y:S05]  /*3530*/  BSYNC B1 ;  /* 0x0000000000017941 */ /* 0x000fea0003800000 */
.L_x_75:
        /* <DEDUP_REMOVED lines=9> */
.L_x_78:
[----:B------:R-:W-:Y:S05]  /*35d0*/  BSYNC B1 ;  /* 0x0000000000017941 */ /* 0x000fea0003800000 */
.L_x_77:
        /* <DEDUP_REMOVED lines=9> */
.L_x_80:
[----:B------:R-:W-:Y:S05]  /*3670*/  BSYNC B1 ;  /* 0x0000000000017941 */ /* 0x000fea0003800000 */
.L_x_79:
        /* <DEDUP_REMOVED lines=10> */
.L_x_82:
[----:B------:R-:W-:Y:S05]  /*3720*/  BSYNC B1 ;  /* 0x0000000000017941 */ /* 0x000fea0003800000 */
.L_x_81:
        /* <DEDUP_REMOVED lines=10> */
.L_x_84:
[----:B------:R-:W-:Y:S05]  /*37d0*/  BSYNC B1 ;  /* 0x0000000000017941 */ /* 0x000fea0003800000 */
.L_x_83:
        /* <DEDUP_REMOVED lines=9> */
.L_x_86:
[----:B------:R-:W-:Y:S05]  /*3870*/  BSYNC B1 ;  /* 0x0000000000017941 */ /* 0x000fea0003800000 */
.L_x_85:
        /* <DEDUP_REMOVED lines=9> */
.L_x_88:
[----:B------:R-:W-:Y:S05]  /*3910*/  BSYNC B1 ;  /* 0x0000000000017941 */ /* 0x000fea0003800000 */
.L_x_87:
        /* <DEDUP_REMOVED lines=10> */
.L_x_90:
[----:B------:R-:W-:Y:S05]  /*39c0*/  BSYNC B1 ;  /* 0x0000000000017941 */ /* 0x000fea0003800000 */
.L_x_89:
        /* <DEDUP_REMOVED lines=10> */
.L_x_92:
[----:B------:R-:W-:Y:S05]  /*3a70*/  BSYNC B1 ;  /* 0x0000000000017941 */ /* 0x000fea0003800000 */
.L_x_91:
        /* <DEDUP_REMOVED lines=9> */
.L_x_94:
[----:B------:R-:W-:Y:S05]  /*3b10*/  BSYNC B1 ;  /* 0x0000000000017941 */ /* 0x000fea0003800000 */
.L_x_93:
        /* <DEDUP_REMOVED lines=9> */
.L_x_96:
[----:B------:R-:W-:Y:S05]  /*3bb0*/  BSYNC B1 ;  /* 0x0000000000017941 */ /* 0x000fea0003800000 */
.L_x_95:
        /* <DEDUP_REMOVED lines=10> */
.L_x_98:
[----:B------:R-:W-:Y:S05]  /*3c60*/  BSYNC B1 ;  /* 0x0000000000017941 */ /* 0x000fea0003800000 */
.L_x_97:
        /* <DEDUP_REMOVED lines=10> */
.L_x_100:
[----:B------:R-:W-:Y:S05]  /*3d10*/  BSYNC B1 ;  /* 0x0000000000017941 */ /* 0x000fea0003800000 */
.L_x_99:
        /* <DEDUP_REMOVED lines=9> */
.L_x_102:
[----:B------:R-:W-:Y:S05]  /*3db0*/  BSYNC B1 ;  /* 0x0000000000017941 */ /* 0x000fea0003800000 */
.L_x_101:
        /* <DEDUP_REMOVED lines=9> */
.L_x_104:
[----:B------:R-:W-:Y:S05]  /*3e50*/  BSYNC B1 ;  /* 0x0000000000017941 */ /* 0x000fea0003800000 */
.L_x_103:
        /* <DEDUP_REMOVED lines=10> */
.L_x_106:
[----:B------:R-:W-:Y:S05]  /*3f00*/  BSYNC B1 ;  /* 0x0000000000017941 */ /* 0x000fea0003800000 */
.L_x_105:
        /* <DEDUP_REMOVED lines=10> */
.L_x_108:
[----:B------:R-:W-:Y:S05]  /*3fb0*/  BSYNC B1 ;  /* 0x0000000000017941 */ /* 0x000fea0003800000 */
.L_x_107:
        /* <DEDUP_REMOVED lines=9> */
.L_x_110:
[----:B------:R-:W-:Y:S05]  /*4050*/  BSYNC B1 ;  /* 0x0000000000017941 */ /* 0x000fea0003800000 */
.L_x_109:
        /* <DEDUP_REMOVED lines=9> */
.L_x_112:
[----:B------:R-:W-:Y:S05]  /*40f0*/  BSYNC B1 ;  /* 0x0000000000017941 */ /* 0x000fea0003800000 */
.L_x_111:
        /* <DEDUP_REMOVED lines=10> */
.L_x_114:
[----:B------:R-:W-:Y:S05]  /*41a0*/  BSYNC B1 ;  /* 0x0000000000017941 */ /* 0x000fea0003800000 */
.L_x_113:
        /* <DEDUP_REMOVED lines=10> */
.L_x_116:
[----:B------:R-:W-:Y:S05]  /*4250*/  BSYNC B1 ;  /* 0x0000000000017941 */ /* 0x000fea0003800000 */
.L_x_115:
        /* <DEDUP_REMOVED lines=9> */
.L_x_118:
[----:B------:R-:W-:Y:S05]  /*42f0*/  BSYNC B1 ;  /* 0x0000000000017941 */ /* 0x000fea0003800000 */
.L_x_117:
        /* <DEDUP_REMOVED lines=9> */
.L_x_120:
[----:B------:R-:W-:Y:S05]  /*4390*/  BSYNC B1 ;  /* 0x0000000000017941 */ /* 0x000fea0003800000 */
.L_x_119:
        /* <DEDUP_REMOVED lines=10> */
.L_x_122:
[----:B------:R-:W-:Y:S05]  /*4440*/  BSYNC B1 ;  /* 0x0000000000017941 */ /* 0x000fea0003800000 */
.L_x_121:
        /* <DEDUP_REMOVED lines=10> */
.L_x_124:
[----:B------:R-:W-:Y:S05]  /*44f0*/  BSYNC B1 ;  /* 0x0000000000017941 */ /* 0x000fea0003800000 */
.L_x_123:
        /* <DEDUP_REMOVED lines=9> */
.L_x_126:
[----:B------:R-:W-:Y:S05]  /*4590*/  BSYNC B1 ;  /* 0x0000000000017941 */ /* 0x000fea0003800000 */
.L_x_125:
        /* <DEDUP_REMOVED lines=9> */
.L_x_128:
[----:B------:R-:W-:Y:S05]  /*4630*/  BSYNC B1 ;  /* 0x0000000000017941 */ /* 0x000fea0003800000 */
.L_x_127:
        /* <DEDUP_REMOVED lines=10> */
.L_x_130:
[----:B------:R-:W-:Y:S05]  /*46e0*/  BSYNC B1 ;  /* 0x0000000000017941 */ /* 0x000fea0003800000 */
.L_x_129:
        /* <DEDUP_REMOVED lines=10> */
.L_x_132:
[----:B------:R-:W-:Y:S05]  /*4790*/  BSYNC B1 ;  /* 0x0000000000017941 */ /* 0x000fea0003800000 */
.L_x_131:
        /* <DEDUP_REMOVED lines=9> */
.L_x_134:
[----:B------:R-:W-:Y:S05]  /*4830*/  BSYNC B1 ;  /* 0x0000000000017941 */ /* 0x000fea0003800000 */
.L_x_133:
        /* <DEDUP_REMOVED lines=9> */
.L_x_136:
[----:B------:R-:W-:Y:S05]  /*48d0*/  BSYNC B1 ;  /* 0x0000000000017941 */ /* 0x000fea0003800000 */
.L_x_135:
        /* <DEDUP_REMOVED lines=10> */
.L_x_138:
[----:B------:R-:W-:Y:S05]  /*4980*/  BSYNC B1 ;  /* 0x0000000000017941 */ /* 0x000fea0003800000 */
.L_x_137:
        /* <DEDUP_REMOVED lines=10> */
.L_x_140:
[----:B------:R-:W-:Y:S05]  /*4a30*/  BSYNC B1 ;  /* 0x0000000000017941 */ /* 0x000fea0003800000 */
.L_x_139:
        /* <DEDUP_REMOVED lines=9> */
.L_x_142:
[----:B------:R-:W-:Y:S05]  /*4ad0*/  BSYNC B1 ;  /* 0x0000000000017941 */ /* 0x000fea0003800000 */
.L_x_141:
        /* <DEDUP_REMOVED lines=9> */
.L_x_144:
[----:B------:R-:W-:Y:S05]  /*4b70*/  BSYNC B1 ;  /* 0x0000000000017941 */ /* 0x000fea0003800000 */
.L_x_143:
        /* <DEDUP_REMOVED lines=10> */
.L_x_146:
[----:B------:R-:W-:Y:S05]  /*4c20*/  BSYNC B1 ;  /* 0x0000000000017941 */ /* 0x000fea0003800000 */
.L_x_145:
        /* <DEDUP_REMOVED lines=10> */
.L_x_148:
[----:B------:R-:W-:Y:S05]  /*4cd0*/  BSYNC B1 ;  /* 0x0000000000017941 */ /* 0x000fea0003800000 */
.L_x_147:
        /* <DEDUP_REMOVED lines=9> */
.L_x_150:
[----:B------:R-:W-:Y:S05]  /*4d70*/  BSYNC B1 ;  /* 0x0000000000017941 */ /* 0x000fea0003800000 */
.L_x_149:
        /* <DEDUP_REMOVED lines=9> */
.L_x_152:
[----:B------:R-:W-:Y:S05]  /*4e10*/  BSYNC B1 ;  /* 0x0000000000017941 */ /* 0x000fea0003800000 */
.L_x_151:
        /* <DEDUP_REMOVED lines=10> */
.L_x_154:
[----:B------:R-:W-:Y:S05]  /*4ec0*/  BSYNC B1 ;  /* 0x0000000000017941 */ /* 0x000fea0003800000 */
.L_x_153:
        /* <DEDUP_REMOVED lines=10> */
.L_x_156:
[----:B------:R-:W-:Y:S05]  /*4f70*/  BSYNC B1 ;  /* 0x0000000000017941 */ /* 0x000fea0003800000 */
.L_x_155:
[----:B0---45:R-:W-:Y:S01]  /*4f80*/  IMAD.U32 R2, R15, 0x10000, RZ ;  /* 0x000100000f027824 */ /* 0x031fe200078e00ff */
        /* <DEDUP_REMOVED lines=8> */
.L_x_158:
[----:B------:R-:W-:Y:S05]  /*5010*/  BSYNC B1 ;  /* 0x0000000000017941 */ /* 0x000fea0003800000 */
.L_x_157:
[----:B0----5:R-:W-:Y:S01]  /*5020*/  IMAD.U32 R2, R15, 0x10000, RZ ;  /* 0x000100000f027824 */ /* 0x021fe200078e00ff */
[----:B------:R-:W-:Y:S01]  /*5030*/  ISETP.GT.AND P1, PT, R0, 0x8, P1 ;  /* 0x000000080000780c */ /* 0x000fe20000f24270 */
[----:B------:R-:W-:Y:S02]  /*5040*/  BSSY B1, `(.L_x_159) ;  /* 0x000000a000017945 */ /* 0x000fe40003800000 */
[----:B------:R-:W-:Y:S01]  /*5050*/  FMUL R3, R2, R89 ;  /* 0x0000005902037220 */ /* 0x000fe20000400000 */
[----:B------:R-:W-:-:S03]  /*5060*/  @P0 IMAD.MOV.U32 R2, RZ, RZ, R8 ;  /* 0x000000ffff020224 */ /* 0x000fc600078e0008 */
[----:B------:R-:W-:-:S05]  /*5070*/  FFMA R3, R86, R88, R3 ;  /* 0x0000005856037223 */ /* 0x000fca0000000003 */
[----:B------:R-:W-:-:S04]  /*5080*/  F2FP.BF16.F32.PACK_AB R3, RZ, R3 ;  /* 0x00000003ff03723e */ /* 0x000fc800000010ff */
[----:B------:R-:W-:Y:S01]  /*5090*/  PRMT R6, R3, 0x7610, R6 ;  /* 0x0000761003067816 */ /* 0x000fe20000000006 */
[----:B------:R-:W-:-:S05]  /*50a0*/  @P0 IMAD.MOV.U32 R3, RZ, RZ, R9 ;  /* 0x000000ffff030224 */ /* 0x000fca00078e0009 */
[----:B------:R0:W-:Y:S01]  /*50b0*/  @P0 STG.E.U16 desc[UR54][R2.64+0xf0], R6 ;  /* 0x0000f00602000986 */ /* 0x0001e2000c101536 */
[----:B------:R-:W-:Y:S05]  /*50c0*/  @!P1 BRA `(.L_x_160) ;  /* 0x0000000000049947 */ /* 0x000fea0003800000 */
[----:B------:R0:W5:Y:S02]  /*50d0*/  LDG.E.LTC128B.U16 R15, desc[UR54][R4.64+0xf2] ;  /* 0x0000f236040f7981 */ /* 0x000164000c1e1520 */
.L_x_160:
[----:B------:R-:W-:Y:S05]  /*50e0*/  BSYNC B1 ;  /* 0x0000000000017941 */ /* 0x000fea0003800000 */
.L_x_159:
[----:B------:R-:W-:Y:S05]  /*50f0*/  @!P1 BRA `(.L_x_161) ;  /* 0x0000001000b09947 */ /* 0x000fea0003800000 */
[----:B-----5:R-:W-:-:S04]  /*5100*/  IMAD.U32 R0, R15, 0x10000, RZ ;  /* 0x000100000f007824 */ /* 0x020fc800078e00ff */
[----:B------:R-:W-:-:S04]  /*5110*/  FMUL R0, R0, R89 ;  /* 0x0000005900007220 */ /* 0x000fc80000400000 */
[----:B------:R-:W-:-:S05]  /*5120*/  FFMA R0, R87, R88, R0 ;  /* 0x0000005857007223 */ /* 0x000fca0000000000 */
[----:B------:R-:W-:-:S05]  /*5130*/  F2FP.BF16.F32.PACK_AB R0, RZ, R0 ;  /* 0x00000000ff00723e */ /* 0x000fca00000010ff */
[----:B------:R0:W-:Y:S01]  /*5140*/  STG.E.U16 desc[UR54][R8.64+0xf2], R0 ;  /* 0x0000f20008007986 */ /* 0x0001e2000c101536 */
[----:B------:R-:W-:Y:S05]  /*5150*/  BRA `(.L_x_161) ;  /* 0x0000001000987947 */ /* 0x000fea0003800000 */
.L_x_36:
[----:B------:R-:W-:Y:S01]  /*5160*/  ISETP.GT.AND P3, PT, R14, 0x1, PT ;  /* 0x000000010e00780c */ /* 0x000fe20003f64270 */
[----:B------:R-:W-:Y:S01]  /*5170*/  ULDC.64 UR4, c[0x0][0x5c0] ;  /* 0x0001700000047ab9 */ /* 0x000fe20000000a00 */
[-C--:B------:R-:W-:Y:S01]  /*5180*/  FMUL R24, R24, R88.reuse ;  /* 0x0000005818187220 */ /* 0x080fe20000400000 */
[-C--:B------:R-:W-:Y:S01]  /*5190*/  FMUL R25, R25, R88.reuse ;  /* 0x0000005819197220 */ /* 0x080fe20000400000 */
[----:B------:R-:W-:Y:S01]  /*51a0*/  ISETP.GT.AND P1, PT, R0, RZ, P3 ;  /* 0x000000ff0000720c */ /* 0x000fe20001f24270 */
[-C--:B------:R-:W-:Y:S01]  /*51b0*/  FMUL R26, R26, R88.reuse ;  /* 0x000000581a1a7220 */ /* 0x080fe20000400000 */
[----:B------:R-:W-:Y:S01]  /*51c0*/  LEA R2, P4, R102, UR4, 0x1 ;  /* 0x0000000466027c11 */ /* 0x000fe2000f8808ff */
[----:B------:R-:W-:Y:S01]  /*51d0*/  FMUL R27, R27, R88 ;  /* 0x000000581b1b7220 */ /* 0x000fe20000400000 */
[----:B------:R-:W-:Y:S01]  /*51e0*/  F2FP.BF16.F32.PACK_AB R24, RZ, R24 ;  /* 0x00000018ff18723e */ /* 0x000fe200000010ff */
[-C--:B------:R-:W-:Y:S01]  /*51f0*/  FMUL R28, R28, R88.reuse ;  /* 0x000000581c1c7220 */ /* 0x080fe20000400000 */
[----:B------:R-:W-:Y:S01]  /*5200*/  LEA.HI.X R3, R102, UR5, R7, 0x1, P4 ;  /* 0x0000000566037c11 */ /* 0x000fe2000a0f0c07 */
[-C--:B------:R-:W-:Y:S01]  /*5210*/  FMUL R29, R29, R88.reuse ;  /* 0x000000581d1d7220 */ /* 0x080fe20000400000 */
[----:B------:R-:W-:Y:S01]  /*5220*/  F2FP.BF16.F32.PACK_AB R25, RZ, R25 ;  /* 0x00000019ff19723e */ /* 0x000fe200000010ff */
[-C--:B------:R-:W-:Y:S01]  /*5230*/  FMUL R30, R30, R88.reuse ;  /* 0x000000581e1e7220 */ /* 0x080fe20000400000 */
[----:B------:R-:W-:Y:S01]  /*5240*/  SHF.L.U64.HI R5, R95, 0x1, R94 ;  /* 0x000000015f057819 */ /* 0x000fe2000001025e */
[----:B------:R-:W-:Y:S01]  /*5250*/  @P2 STG.E.U16 desc[UR54][R2.64], R24 ;  /* 0x0000001802002986 */ /* 0x000fe2000c101536 */
[----:B------:R-:W-:Y:S01]  /*5260*/  ISETP.GT.AND P2, PT, R0, 0x8, P0 ;  /* 0x000000080000780c */ /* 0x000fe20000744270 */
[----:B------:R-:W-:Y:S01]  /*5270*/  FMUL R31, R31, R88 ;  /* 0x000000581f1f7220 */ /* 0x000fe20000400000 */
[----:B------:R-:W-:Y:S01]  /*5280*/  LEA R4, P5, R95, R2, 0x1 ;  /* 0x000000025f047211 */ /* 0x000fe200078a08ff */
[----:B------:R-:W-:Y:S01]  /*5290*/  @P1 STG.E.U16 desc[UR54][R2.64+0x2], R25 ;  /* 0x0000021902001986 */ /* 0x000fe2000c101536 */
[----:B------:R-:W-:Y:S01]  /*52a0*/  ISETP.GT.AND P1, PT, R14, 0x8, PT ;  /* 0x000000080e00780c */ /* 0x000fe20003f24270 */
[-C--:B------:R-:W-:Y:S01]  /*52b0*/  FMUL R32, R32, R88.reuse ;  /* 0x0000005820207220 */ /* 0x080fe20000400000 */
[----:B------:R-:W-:Y:S01]  /*52c0*/  ISETP.GT.AND P3, PT, R0, 0x8, P3 ;  /* 0x000000080000780c */ /* 0x000fe20001f64270 */
[----:B------:R-:W-:Y:S01]  /*52d0*/  IMAD.X R5, R5, 0x1, R3, P5 ;  /* 0x0000000105057824 */ /* 0x000fe200028e0603 */
[----:B------:R-:W-:Y:S01]  /*52e0*/  ISETP.GT.AND P0, PT, R14, 0x9, PT ;  /* 0x000000090e00780c */ /* 0x000fe20003f04270 */
[-C--:B------:R-:W-:Y:S01]  /*52f0*/  FMUL R33, R33, R88.reuse ;  /* 0x0000005821217220 */ /* 0x080fe20000400000 */
[----:B------:R-:W-:Y:S01]  /*5300*/  ISETP.GT.AND P4, PT, R0, RZ, P1 ;  /* 0x000000ff0000720c */ /* 0x000fe20000f84270 */
[-C--:B------:R-:W-:Y:S01]  /*5310*/  FMUL R34, R34, R88.reuse ;  /* 0x0000005822227220 */ /* 0x080fe20000400000 */
[----:B------:R-:W-:Y:S01]  /*5320*/  ISETP.GT.AND P5, PT, R0, RZ, P0 ;  /* 0x000000ff0000720c */ /* 0x000fe200007a4270 */
[----:B------:R-:W-:Y:S01]  /*5330*/  FMUL R35, R35, R88 ;  /* 0x0000005823237220 */ /* 0x000fe20000400000 */
[----:B------:R-:W-:Y:S01]  /*5340*/  F2FP.BF16.F32.PACK_AB R26, RZ, R26 ;  /* 0x0000001aff1a723e */ /* 0x000fe200000010ff */
[-C--:B------:R-:W-:Y:S01]  /*5350*/  FMUL R36, R36, R88.reuse ;  /* 0x0000005824247220 */ /* 0x080fe20000400000 */
[----:B------:R-:W-:Y:S01]  /*5360*/  F2FP.BF16.F32.PACK_AB R27, RZ, R27 ;  /* 0x0000001bff1b723e */ /* 0x000fe200000010ff */
[----:B------:R-:W-:Y:S01]  /*5370*/  FMUL R37, R37, R88 ;  /* 0x0000005825257220 */ /* 0x000fe20000400000 */
[----:B------:R-:W-:Y:S01]  /*5380*/  F2FP.BF16.F32.PACK_AB R28, RZ, R28 ;  /* 0x0000001cff1c723e */ /* 0x000fe200000010ff */
[----:B------:R-:W-:Y:S01]  /*5390*/  @P2 STG.E.U16 desc[UR54][R4.64], R26 ;  /* 0x0000001a04002986 */ /* 0x000fe2000c101536 */
[----:B------:R-:W-:Y:S01]  /*53a0*/  ISETP.GT.AND P1, PT, R0, 0x8, P1 ;  /* 0x000000080000780c */ /* 0x000fe20000f24270 */
[-C--:B------:R-:W-:Y:S01]  /*53b0*/  FMUL R38, R38, R88.reuse ;  /* 0x0000005826267220 */ /* 0x080fe20000400000 */
[----:B------:R-:W-:Y:S01]  /*53c0*/  F2FP.BF16.F32.PACK_AB R29, RZ, R29 ;  /* 0x0000001dff1d723e */ /* 0x000fe200000010ff */
[----:B------:R-:W-:Y:S01]  /*53d0*/  @P3 STG.E.U16 desc[UR54][R4.64+0x2], R27 ;  /* 0x0000021b04003986 */ /* 0x000fe2000c101536 */
[----:B------:R-:W-:Y:S01]  /*53e0*/  ISETP.GT.AND P3, PT, R14, 0x10, PT ;  /* 0x000000100e00780c */ /* 0x000fe20003f64270 */
[-C--:B------:R-:W-:Y:S01]  /*53f0*/  FMUL R39, R39, R88.reuse ;  /* 0x0000005827277220 */ /* 0x080fe20000400000 */
[----:B------:R-:W-:Y:S01]  /*5400*/  ISETP.GT.AND P2, PT, R0, 0x8, P0 ;  /* 0x000000080000780c */ /* 0x000fe20000744270 */
[----:B------:R-:W-:Y:S01]  /*5410*/  @P4 STG.E.U16 desc[UR54][R2.64+0x10], R28 ;  /* 0x0000101c02004986 */ /* 0x000fe2000c101536 */
[----:B------:R-:W-:Y:S01]  /*5420*/  ISETP.GT.AND P0, PT, R14, 0x11, PT ;  /* 0x000000110e00780c */ /* 0x000fe20003f04270 */
[-C--:B------:R-:W-:Y:S01]  /*5430*/  FMUL R40, R40, R88.reuse ;  /* 0x0000005828287220 */ /* 0x080fe20000400000 */
[C---:B------:R-:W-:Y:S01]  /*5440*/  ISETP.GT.AND P4, PT, R0.reuse, RZ, P3 ;  /* 0x000000ff0000720c */ /* 0x040fe20001f84270 */
[----:B------:R-:W-:Y:S01]  /*5450*/  @P5 STG.E.U16 desc[UR54][R2.64+0x12], R29 ;  /* 0x0000121d02005986 */ /* 0x000fe2000c101536 */
        /* <DEDUP_REMOVED lines=153> */
[----:B------:R-:W-:Y:S01]  /*5df0*/  FMUL R87, R87, R88 ;  /* 0x0000005857577220 */ /* 0x000fe20000400000 */
[----:B------:R-:W-:Y:S01]  /*5e00*/  ISETP.GT.AND P2, PT, R0, 0x8, P0 ;  /* 0x000000080000780c */ /* 0x000fe20000744270 */
[----:B------:R-:W-:Y:S01]  /*5e10*/  @P4 STG.E.U16 desc[UR54][R2.64+0x90], R60 ;  /* 0x0000903c02004986 */ /* 0x000fe2000c101536 */
[----:B------:R-:W-:-:S02]  /*5e20*/  ISETP.GT.AND P0, PT, R14, 0x51, PT ;  /* 0x000000510e00780c */ /* 0x000fc40003f04270 */
[C---:B------:R-:W-:Y:S01]  /*5e30*/  ISETP.GT.AND P4, PT, R0.reuse, RZ, P3 ;  /* 0x000000ff0000720c */ /* 0x040fe20001f84270 */
[----:B------:R-:W-:Y:S01]  /*5e40*/  @P5 STG.E.U16 desc[UR54][R2.64+0x92], R61 ;  /* 0x0000923d02005986 */ /* 0x000fe2000c101536 */
[C---:B------:R-:W-:Y:S02]  /*5e50*/  ISETP.GT.AND P5, PT, R0.reuse, RZ, P0 ;  /* 0x000000ff0000720c */ /* 0x040fe400007a4270 */
[----:B------:R-:W-:Y:S02]  /*5e60*/  F2FP.BF16.F32.PACK_AB R62, RZ, R62 ;  /* 0x0000003eff3e723e */ /* 0x000fe400000010ff */
[----:B------:R-:W-:Y:S02]  /*5e70*/  F2FP.BF16.F32.PACK_AB R63, RZ, R63 ;  /* 0x0000003fff3f723e */ /* 0x000fe400000010ff */
[----:B------:R-:W-:Y:S01]  /*5e80*/  F2FP.BF16.F32.PACK_AB R64, RZ, R64 ;  /* 0x00000040ff40723e */ /* 0x000fe200000010ff */
[----:B------:R-:W-:Y:S01]  /*5e90*/  @P1 STG.E.U16 desc[UR54][R4.64+0x90], R62 ;  /* 0x0000903e04001986 */ /* 0x000fe2000c101536 */
[----:B------:R-:W-:-:S02]  /*5ea0*/  ISETP.GT.AND P1, PT, R0, 0x8, P3 ;  /* 0x000000080000780c */ /* 0x000fc40001f24270 */
[----:B------:R-:W-:Y:S01]  /*5eb0*/  F2FP.BF16.F32.PACK_AB R65, RZ, R65 ;  /* 0x00000041ff41723e */ /* 0x000fe200000010ff */
[----:B------:R-:W-:Y:S01]  /*5ec0*/  @P2 STG.E.U16 desc[UR54][R4.64+0x92], R63 ;  /* 0x0000923f04002986 */ /* 0x000fe2000c101536 */
[----:B------:R-:W-:Y:S02]  /*5ed0*/  ISETP.GT.AND P2, PT, R14, 0x58, PT ;  /* 0x000000580e00780c */ /* 0x000fe40003f44270 */
[----:B------:R-:W-:Y:S01]  /*5ee0*/  ISETP.GT.AND P0, PT, R0, 0x8, P0 ;  /* 0x000000080000780c */ /* 0x000fe20000704270 */
[----:B------:R-:W-:Y:S01]  /*5ef0*/  @P4 STG.E.U16 desc[UR54][R2.64+0xa0], R64 ;  /* 0x0000a04002004986 */ /* 0x000fe2000c101536 */
[----:B------:R-:W-:Y:S02]  /*5f00*/  ISETP.GT.AND P3, PT, R14, 0x59, PT ;  /* 0x000000590e00780c */ /* 0x000fe40003f64270 */
[C---:B------:R-:W-:Y:S01]  /*5f10*/  ISETP.GT.AND P4, PT, R0.reuse, RZ, P2 ;  /* 0x000000ff0000720c */ /* 0x040fe20001784270 */
[----:B------:R-:W-:Y:S01]  /*5f20*/  @P5 STG.E.U16 desc[UR54][R2.64+0xa2], R65 ;  /* 0x0000a24102005986 */ /* 0x000fe2000c101536 */
[----:B------:R-:W-:-:S02]  /*5f30*/  ISETP.GT.AND P5, PT, R0, RZ, P3 ;  /* 0x000000ff0000720c */ /* 0x000fc40001fa4270 */
[----:B------:R-:W-:Y:S02]  /*5f40*/  F2FP.BF16.F32.PACK_AB R66, RZ, R66 ;  /* 0x00000042ff42723e */ /* 0x000fe400000010ff */
[----:B------:R-:W-:Y:S02]  /*5f50*/  F2FP.BF16.F32.PACK_AB R67, RZ, R67 ;  /* 0x00000043ff43723e */ /* 0x000fe400000010ff */
[----:B------:R-:W-:Y:S01]  /*5f60*/  F2FP.BF16.F32.PACK_AB R68, RZ, R68 ;  /* 0x00000044ff44723e */ /* 0x000fe200000010ff */
[----:B------:R-:W-:Y:S01]  /*5f70*/  @P1 STG.E.U16 desc[UR54][R4.64+0xa0], R66 ;  /* 0x0000a04204001986 */ /* 0x000fe2000c101536 */
[C---:B------:R-:W-:Y:S02]  /*5f80*/  ISETP.GT.AND P1, PT, R0.reuse, 0x8, P2 ;  /* 0x000000080000780c */ /* 0x040fe40001724270 */
[----:B------:R-:W-:Y:S01]  /*5f90*/  F2FP.BF16.F32.PACK_AB R69, RZ, R69 ;  /* 0x00000045ff45723e */ /* 0x000fe200000010ff */
[----:B------:R-:W-:Y:S01]  /*5fa0*/  @P0 STG.E.U16 desc[UR54][R4.64+0xa2], R67 ;  /* 0x0000a24304000986 */ /* 0x000fe2000c101536 */
[----:B------:R-:W-:-:S02]  /*5fb0*/  ISETP.GT.AND P2, PT, R0, 0x8, P3 ;  /* 0x000000080000780c */ /* 0x000fc40001f44270 */
[C---:B------:R-:W-:Y:S01]  /*5fc0*/  ISETP.GT.AND P3, PT, R14.reuse, 0x60, PT ;  /* 0x000000600e00780c */ /* 0x040fe20003f64270 */
[----:B------:R-:W-:Y:S01]  /*5fd0*/  @P4 STG.E.U16 desc[UR54][R2.64+0xb0], R68 ;  /* 0x0000b04402004986 */ /* 0x000fe2000c101536 */
[----:B------:R-:W-:Y:S02]  /*5fe0*/  ISETP.GT.AND P0, PT, R14, 0x61, PT ;  /* 0x000000610e00780c */ /* 0x000fe40003f04270 */
[C---:B------:R-:W-:Y:S01]  /*5ff0*/  ISETP.GT.AND P4, PT, R0.reuse, RZ, P3 ;  /* 0x000000ff0000720c */ /* 0x040fe20001f84270 */
[----:B------:R-:W-:Y:S01]  /*6000*/  @P5 STG.E.U16 desc[UR54][R2.64+0xb2], R69 ;  /* 0x0000b24502005986 */ /* 0x000fe2000c101536 */
[----:B------:R-:W-:Y:S02]  /*6010*/  ISETP.GT.AND P5, PT, R0, RZ, P0 ;  /* 0x000000ff0000720c */ /* 0x000fe400007a4270 */
[----:B------:R-:W-:Y:S02]  /*6020*/  F2FP.BF16.F32.PACK_AB R70, RZ, R70 ;  /* 0x00000046ff46723e */ /* 0x000fe400000010ff */
[----:B------:R-:W-:-:S02]  /*6030*/  F2FP.BF16.F32.PACK_AB R71, RZ, R71 ;  /* 0x00000047ff47723e */ /* 0x000fc400000010ff */
[----:B------:R-:W-:Y:S01]  /*6040*/  F2FP.BF16.F32.PACK_AB R72, RZ, R72 ;  /* 0x00000048ff48723e */ /* 0x000fe200000010ff */
[----:B------:R-:W-:Y:S01]  /*6050*/  @P1 STG.E.U16 desc[UR54][R4.64+0xb0], R70 ;  /* 0x0000b04604001986 */ /* 0x000fe2000c101536 */
[----:B------:R-:W-:Y:S02]  /*6060*/  F2FP.BF16.F32.PACK_AB R73, RZ, R73 ;  /* 0x00000049ff49723e */ /* 0x000fe400000010ff */
[C---:B------:R-:W-:Y:S01]  /*6070*/  ISETP.GT.AND P1, PT, R0.reuse, 0x8, P3 ;  /* 0x000000080000780c */ /* 0x040fe20001f24270 */
[----:B------:R-:W-:Y:S01]  /*6080*/  @P2 STG.E.U16 desc[UR54][R4.64+0xb2], R71 ;  /* 0x0000b24704002986 */ /* 0x000fe2000c101536 */
[----:B------:R-:W-:Y:S02]  /*6090*/  ISETP.GT.AND P0, PT, R0, 0x8, P0 ;  /* 0x000000080000780c */ /* 0x000fe40000704270 */
[----:B------:R-:W-:Y:S01]  /*60a0*/  F2FP.BF16.F32.PACK_AB R74, RZ, R74 ;  /* 0x0000004aff4a723e */ /* 0x000fe200000010ff */
[----:B------:R-:W-:Y:S01]  /*60b0*/  @P4 STG.E.U16 desc[UR54][R2.64+0xc0], R72 ;  /* 0x0000c04802004986 */ /* 0x000fe2000c101536 */
[----:B------:R-:W-:-:S02]  /*60c0*/  ISETP.GT.AND P4, PT, R14, 0x68, PT ;  /* 0x000000680e00780c */ /* 0x000fc40003f84270 */
[----:B------:R-:W-:Y:S01]  /*60d0*/  F2FP.BF16.F32.PACK_AB R75, RZ, R75 ;  /* 0x0000004bff4b723e */ /* 0x000fe200000010ff */
[----:B------:R-:W-:Y:S01]  /*60e0*/  @P5 STG.E.U16 desc[UR54][R2.64+0xc2], R73 ;  /* 0x0000c24902005986 */ /* 0x000fe2000c101536 */
[----:B------:R-:W-:Y:S02]  /*60f0*/  ISETP.GT.AND P5, PT, R14, 0x69, PT ;  /* 0x000000690e00780c */ /* 0x000fe40003fa4270 */
[C---:B------:R-:W-:Y:S01]  /*6100*/  ISETP.GT.AND P2, PT, R0.reuse, RZ, P4 ;  /* 0x000000ff0000720c */ /* 0x040fe20002744270 */
[----:B------:R-:W-:Y:S01]  /*6110*/  @P1 STG.E.U16 desc[UR54][R4.64+0xc0], R74 ;  /* 0x0000c04a04001986 */ /* 0x000fe2000c101536 */
[----:B------:R-:W-:Y:S02]  /*6120*/  ISETP.GT.AND P6, PT, R0, RZ, P5 ;  /* 0x000000ff0000720c */ /* 0x000fe40002fc4270 */
[----:B------:R-:W-:Y:S01]  /*6130*/  F2FP.BF16.F32.PACK_AB R76, RZ, R76 ;  /* 0x0000004cff4c723e */ /* 0x000fe200000010ff */
[----:B------:R-:W-:Y:S01]  /*6140*/  @P0 STG.E.U16 desc[UR54][R4.64+0xc2], R75 ;  /* 0x0000c24b04000986 */ /* 0x000fe2000c101536 */
[----:B------:R-:W-:-:S02]  /*6150*/  F2FP.BF16.F32.PACK_AB R77, RZ, R77 ;  /* 0x0000004dff4d723e */ /* 0x000fc400000010ff */
[----:B------:R-:W-:Y:S02]  /*6160*/  ISETP.GT.AND P3, PT, R14, 0x70, PT ;  /* 0x000000700e00780c */ /* 0x000fe40003f64270 */
[----:B------:R-:W-:Y:S02]  /*6170*/  ISETP.GT.AND P4, PT, R0, 0x8, P4 ;  /* 0x000000080000780c */ /* 0x000fe40002784270 */
[----:B------:R-:W-:Y:S01]  /*6180*/  F2FP.BF16.F32.PACK_AB R78, RZ, R78 ;  /* 0x0000004eff4e723e */ /* 0x000fe200000010ff */
[----:B------:R-:W-:Y:S01]  /*6190*/  @P2 STG.E.U16 desc[UR54][R2.64+0xd0], R76 ;  /* 0x0000d04c02002986 */ /* 0x000fe2000c101536 */
[----:B------:R-:W-:Y:S02]  /*61a0*/  ISETP.GT.AND P2, PT, R14, 0x71, PT ;  /* 0x000000710e00780c */ /* 0x000fe40003f44270 */
[----:B------:R-:W-:Y:S01]  /*61b0*/  F2FP.BF16.F32.PACK_AB R79, RZ, R79 ;  /* 0x0000004fff4f723e */ /* 0x000fe200000010ff */
[----:B------:R-:W-:Y:S01]  /*61c0*/  @P6 STG.E.U16 desc[UR54][R2.64+0xd2], R77 ;  /* 0x0000d24d02006986 */ /* 0x000fe2000c101536 */
[----:B------:R-:W-:-:S02]  /*61d0*/  ISETP.GT.AND P6, PT, R0, 0x8, P5 ;  /* 0x000000080000780c */ /* 0x000fc40002fc4270 */
[----:B------:R-:W-:Y:S02]  /*61e0*/  ISETP.GT.AND P5, PT, R0, RZ, P3 ;  /* 0x000000ff0000720c */ /* 0x000fe40001fa4270 */
[----:B------:R-:W-:Y:S01]  /*61f0*/  F2FP.BF16.F32.PACK_AB R80, RZ, R80 ;  /* 0x00000050ff50723e */ /* 0x000fe200000010ff */
[----:B------:R-:W-:Y:S01]  /*6200*/  @P4 STG.E.U16 desc[UR54][R4.64+0xd0], R78 ;  /* 0x0000d04e04004986 */ /* 0x000fe2000c101536 */
[C---:B------:R-:W-:Y:S02]  /*6210*/  ISETP.GT.AND P1, PT, R14.reuse, 0x78, PT ;  /* 0x000000780e00780c */ /* 0x040fe40003f24270 */
[----:B------:R-:W-:Y:S02]  /*6220*/  ISETP.GT.AND P0, PT, R14, 0x79, PT ;  /* 0x000000790e00780c */ /* 0x000fe40003f04270 */
[C---:B------:R-:W-:Y:S02]  /*6230*/  ISETP.GT.AND P4, PT, R0.reuse, RZ, P2 ;  /* 0x000000ff0000720c */ /* 0x040fe40001784270 */
[C---:B------:R-:W-:Y:S01]  /*6240*/  ISETP.GT.AND P3, PT, R0.reuse, 0x8, P3 ;  /* 0x000000080000780c */ /* 0x040fe20001f64270 */
[----:B------:R-:W-:Y:S01]  /*6250*/  @P6 STG.E.U16 desc[UR54][R4.64+0xd2], R79 ;  /* 0x0000d24f04006986 */ /* 0x000fe2000c101536 */
[----:B------:R-:W-:-:S02]  /*6260*/  ISETP.GT.AND P2, PT, R0, 0x8, P2 ;  /* 0x000000080000780c */ /* 0x000fc40001744270 */
[C---:B------:R-:W-:Y:S01]  /*6270*/  ISETP.GT.AND P6, PT, R0.reuse, RZ, P0 ;  /* 0x000000ff0000720c */ /* 0x040fe200007c4270 */
[----:B------:R-:W-:Y:S01]  /*6280*/  @P5 STG.E.U16 desc[UR54][R2.64+0xe0], R80 ;  /* 0x0000e05002005986 */ /* 0x000fe2000c101536 */
[C---:B------:R-:W-:Y:S02]  /*6290*/  ISETP.GT.AND P5, PT, R0.reuse, RZ, P1 ;  /* 0x000000ff0000720c */ /* 0x040fe40000fa4270 */
[C---:B------:R-:W-:Y:S02]  /*62a0*/  ISETP.GT.AND P1, PT, R0.reuse, 0x8, P1 ;  /* 0x000000080000780c */ /* 0x040fe40000f24270 */
[----:B------:R-:W-:Y:S02]  /*62b0*/  F2FP.BF16.F32.PACK_AB R81, RZ, R81 ;  /* 0x00000051ff51723e */ /* 0x000fe400000010ff */
[----:B------:R-:W-:Y:S02]  /*62c0*/  F2FP.BF16.F32.PACK_AB R82, RZ, R82 ;  /* 0x00000052ff52723e */ /* 0x000fe400000010ff */
[----:B------:R-:W-:Y:S01]  /*62d0*/  F2FP.BF16.F32.PACK_AB R83, RZ, R83 ;  /* 0x00000053ff53723e */ /* 0x000fe200000010ff */
[----:B------:R-:W-:Y:S01]  /*62e0*/  @P4 STG.E.U16 desc[UR54][R2.64+0xe2], R81 ;  /* 0x0000e25102004986 */ /* 0x000fe2000c101536 */
[----:B------:R-:W-:-:S02]  /*62f0*/  ISETP.GT.AND P0, PT, R0, 0x8, P0 ;  /* 0x000000080000780c */ /* 0x000fc40000704270 */
[----:B------:R-:W-:Y:S01]  /*6300*/  F2FP.BF16.F32.PACK_AB R84, RZ, R84 ;  /* 0x00000054ff54723e */ /* 0x000fe200000010ff */
[----:B------:R-:W-:Y:S01]  /*6310*/  @P3 STG.E.U16 desc[UR54][R4.64+0xe0], R82 ;  /* 0x0000e05204003986 */ /* 0x000fe2000c101536 */
[----:B------:R-:W-:Y:S02]  /*6320*/  F2FP.BF16.F32.PACK_AB R85, RZ, R85 ;  /* 0x00000055ff55723e */ /* 0x000fe400000010ff */
[----:B------:R-:W-:Y:S01]  /*6330*/  F2FP.BF16.F32.PACK_AB R86, RZ, R86 ;  /* 0x00000056ff56723e */ /* 0x000fe200000010ff */
[----:B------:R-:W-:Y:S01]  /*6340*/  @P2 STG.E.U16 desc[UR54][R4.64+0xe2], R83 ;  /* 0x0000e25304002986 */ /* 0x000fe2000c101536 */
[----:B------:R-:W-:-:S03]  /*6350*/  F2FP.BF16.F32.PACK_AB R87, RZ, R87 ;  /* 0x00000057ff57723e */ /* 0x000fc600000010ff */
[----:B------:R-:W-:Y:S04]  /*6360*/  @P5 STG.E.U16 desc[UR54][R2.64+0xf0], R84 ;  /* 0x0000f05402005986 */ /* 0x000fe8000c101536 */
[----:B------:R0:W-:Y:S02]  /*6370*/  @P6 STG.E.U16 desc[UR54][R2.64+0xf2], R85 ;  /* 0x0000f25502006986 */ /* 0x0001e4000c101536 */
[----:B0-----:R-:W-:Y:S02]  /*6380*/  @P1 IMAD.MOV.U32 R2, RZ, RZ, R4 ;  /* 0x000000ffff021224 */ /* 0x001fe400078e0004 */
[----:B------:R-:W-:-:S05]  /*6390*/  @P1 IMAD.MOV.U32 R3, RZ, RZ, R5 ;  /* 0x000000ffff031224 */ /* 0x000fca00078e0005 */
[----:B------:R0:W-:Y:S04]  /*63a0*/  @P1 STG.E.U16 desc[UR54][R2.64+0xf0], R86 ;  /* 0x0000f05602001986 */ /* 0x0001e8000c101536 */
[----:B------:R0:W-:Y:S02]  /*63b0*/  @P0 STG.E.U16 desc[UR54][R4.64+0xf2], R87 ;  /* 0x0000f25704000986 */ /* 0x0001e4000c101536 */
.L_x_161:
[----:B------:R-:W-:Y:S05]  /*63c0*/  BSYNC B0 ;  /* 0x0000000000007941 */ /* 0x000fea0003800000 */
.L_x_35:
[----:B0-----:R-:W-:Y:S01]  /*63d0*/  IMAD.U32 R2, RZ, RZ, UR52 ;  /* 0x00000034ff027e24 */ /* 0x001fe2000f8e00ff */
[----:B------:R-:W-:Y:S01]  /*63e0*/  ULDC.64 UR4, c[0x0][0x650] ;  /* 0x0001940000047ab9 */ /* 0x000fe20000000a00 */
[----:B------:R-:W-:Y:S01]  /*63f0*/  IMAD.U32 R3, RZ, RZ, UR53 ;  /* 0x00000035ff037e24 */ /* 0x000fe2000f8e00ff */
[----:B------:R0:W-:Y:S01]  /*6400*/  SYNCS.ARRIVE.TRANS64.A1T0 RZ, [R98+UR50], RZ ;  /* 0x000000ff62ff79a7 */ /* 0x0001e20008100032 */
[----:B------:R-:W-:Y:S01]  /*6410*/  PRMT R0, RZ, 0x7610, R0 ;  /* 0x00007610ff007816 */ /* 0x000fe20000000000 */
[----:B------:R-:W-:Y:S01]  /*6420*/  IMAD.MOV.U32 R18, RZ, RZ, -0x1 ;  /* 0xffffffffff127424 */ /* 0x000fe200078e00ff */
[----:B------:R-:W-:Y:S01]  /*6430*/  LEA R16, P0, R2, R16, 0x1 ;  /* 0x0000001002107211 */ /* 0x000fe200078008ff */
[----:B------:R-:W-:Y:S02]  /*6440*/  IMAD.MOV.U32 R2, RZ, RZ, -0x1 ;  /* 0xffffffffff027424 */ /* 0x000fe400078e00ff */
[----:B------:R-:W-:Y:S01]  /*6450*/  IMAD.MOV.U32 R19, RZ, RZ, -0x1 ;  /* 0xffffffffff137424 */ /* 0x000fe200078e00ff */
[----:B------:R-:W-:-:S02]  /*6460*/  IADD3.X R17, R17, UR41, RZ, P0, !PT ;  /* 0x0000002911117c10 */ /* 0x000fc400087fe4ff */
[----:B------:R-:W-:-:S04]  /*6470*/  ISETP.GE.U32.AND P0, PT, R16, UR4, PT ;  /* 0x0000000410007c0c */ /* 0x000fc8000bf06070 */
[----:B------:R-:W-:-:S13]  /*6480*/  ISETP.GE.U32.AND.EX P0, PT, R17, UR5, PT, P0 ;  /* 0x0000000511007c0c */ /* 0x000fda000bf06100 */
[----:B0-----:R-:W-:Y:S05]  /*6490*/  @P0 BRA `(.L_x_162) ;  /* 0x0000000400700947 */ /* 0x001fea0003800000 */
[----:B------:R-:W0:Y:S01]  /*64a0*/  S2UR UR7, SR_CTAID.X ;  /* 0x00000000000779c3 */ /* 0x000e220000002500 */
[----:B------:R-:W-:Y:S01]  /*64b0*/  ULDC.64 UR4, c[0x0][0x628] ;  /* 0x00018a0000047ab9 */ /* 0x000fe20000000a00 */
[----:B------:R-:W-:Y:S01]  /*64c0*/  ULDC UR6, c[0x0][0x150] ;  /* 0x0000540000067ab9 */ /* 0x000fe20000000800 */
[----:B------:R-:W-:Y:S01]  /*64d0*/  ISETP.NE.U32.AND P0, PT, RZ, UR4, PT ;  /* 0x00000004ff007c0c */ /* 0x000fe2000bf05070 */
[----:B------:R-:W-:Y:S01]  /*64e0*/  ULDC UR15, c[0x0][0x630] ;  /* 0x00018c00000f7ab9 */ /* 0x000fe20000000800 */
[C---:B------:R-:W-:Y:S02]  /*64f0*/  R2UR UR17, R16.reuse ;  /* 0x00000000101172ca */ /* 0x040fe400000e0000 */
[----:B------:R-:W-:Y:S01]  /*6500*/  ISETP.NE.AND.EX P0, PT, RZ, UR5, PT, P0 ;  /* 0x00000005ff007c0c */ /* 0x000fe2000bf05300 */
[----:B------:R-:W1:Y:S01]  /*6510*/  S2UR UR16, SR_CTAID.Y ;  /* 0x00000000001079c3 */ /* 0x000e620000002600 */
[----:B------:R-:W-:Y:S02]  /*6520*/  R2UR UR12, R16 ;  /* 0x00000000100c72ca */ /* 0x000fe400000e0000 */
[----:B------:R-:W-:-:S02]  /*6530*/  R2UR UR13, R17 ;  /* 0x00000000110d72ca */ /* 0x000fc400000e0000 */
[----:B0-----:R-:W-:-:S05]  /*6540*/  I2FP.F32.U32 R0, UR7 ;  /* 0x0000000700007c45 */ /* 0x001fca0008201000 */
[----:B------:R-:W-:Y:S01]  /*6550*/  FMUL R0, R0, UR6 ;  /* 0x0000000600007c20 */ /* 0x000fe20008400000 */
[----:B------:R-:W-:Y:S01]  /*6560*/  ULDC UR6, c[0x0][0x154] ;  /* 0x0000550000067ab9 */ /* 0x000fe20000000800 */
[----:B-1----:R-:W-:-:S04]  /*6570*/  I2FP.F32.U32 R2, UR16 ;  /* 0x0000001000027c45 */ /* 0x002fc80008201000 */
[----:B------:R-:W0:Y:S01]  /*6580*/  F2I.U32.TRUNC.NTZ R0, R0 ;  /* 0x0000000000007305 */ /* 0x000e22000020f000 */
[----:B------:R-:W-:Y:S01]  /*6590*/  FMUL R2, R2, UR6 ;  /* 0x0000000602027c20 */ /* 0x000fe20008400000 */
[----:B------:R-:W-:Y:S06]  /*65a0*/  @!P0 BRA `(.L_x_163) ;  /* 0x0000000000308947 */ /* 0x000fec0003800000 */
        /* <DEDUP_REMOVED lines=12> */
.L_x_163:
[----:B------:R-:W-:Y:S01]  /*6670*/  USHF.R.U64 UR6, UR12, UR15, UR13 ;  /* 0x0000000f0c067299 */ /* 0x000fe2000800120d */
[----:B------:R-:W-:Y:S01]  /*6680*/  R2UR UR5, R17 ;  /* 0x00000000110572ca */ /* 0x000fe200000e0000 */
[----:B------:R-:W-:Y:S01]  /*6690*/  USHF.R.U32.HI UR4, URZ, UR15, UR13 ;  /* 0x0000000f3f047299 */ /* 0x000fe2000801160d */
[----:B------:R-:W1:Y:S01]  /*66a0*/  F2I.U32.TRUNC.NTZ R2, R2 ;  /* 0x0000000200027305 */ /* 0x000e62000020f000 */
[----:B------:R-:W-:Y:S01]  /*66b0*/  UIADD3 UR9, UP0, URZ, -UR6, URZ ;  /* 0x800000063f097290 */ /* 0x000fe2000ff1e03f */
[----:B------:R-:W-:Y:S01]  /*66c0*/  ULDC.64 UR10, c[0x0][0x620] ;  /* 0x00018800000a7ab9 */ /* 0x000fe20000000a00 */
[----:B------:R-:W-:Y:S02]  /*66d0*/  ULDC UR14, c[0x0][0x608] ;  /* 0x00018200000e7ab9 */ /* 0x000fe40000000800 */
[----:B------:R-:W-:Y:S01]  /*66e0*/  UIADD3.X UR4, URZ, ~UR4, URZ, UP0, !UPT ;  /* 0x800000043f047290 */ /* 0x000fe200087fe43f */
[----:B------:R-:W-:Y:S01]  /*66f0*/  ULDC UR15, c[0x0][0x658] ;  /* 0x00019600000f7ab9 */ /* 0x000fe20000000800 */
[----:B------:R-:W-:-:S02]  /*6700*/  ULDC UR12, c[0x0][0x144] ;  /* 0x00005100000c7ab9 */ /* 0x000fc40000000800 */
[----:B------:R-:W-:Y:S01]  /*6710*/  UIMAD UR8, UR4, UR10, URZ ;  /* 0x0000000a040872a4 */ /* 0x000fe2000f8e023f */
[----:B------:R-:W-:Y:S02]  /*6720*/  ULDC UR22, c[0x0][0x148] ;  /* 0x0000520000167ab9 */ /* 0x000fe40000000800 */
[----:B------:R-:W-:Y:S01]  /*6730*/  UMOV UR4, UR17 ;  /* 0x0000001100047c82 */ /* 0x000fe20008000000 */
[----:B------:R-:W-:Y:S02]  /*6740*/  UIMAD UR8, UR9, UR11, UR8 ;  /* 0x0000000b090872a4 */ /* 0x000fe4000f8e0208 */
[----:B------:R-:W-:Y:S01]  /*6750*/  UIMAD.WIDE.U32 UR4, UR9, UR10, UR4 ;  /* 0x0000000a090472a5 */ /* 0x000fe2000f8e0004 */
[----:B0-----:R-:W-:Y:S01]  /*6760*/  R2UR UR9, R0 ;  /* 0x00000000000972ca */ /* 0x001fe200000e0000 */
[----:B------:R-:W-:Y:S01]  /*6770*/  ULDC UR20, c[0x0][0x648] ;  /* 0x0001920000147ab9 */ /* 0x000fe20000000800 */
[----:B-1----:R-:W-:Y:S01]  /*6780*/  R2UR UR13, R2 ;  /* 0x00000000020d72ca */ /* 0x002fe200000e0000 */
[----:B------:R-:W-:Y:S01]  /*6790*/  UIADD3 UR8, UR5, UR8, URZ ;  /* 0x0000000805087290 */ /* 0x000fe2000fffe03f */
[----:B------:R-:W-:-:S02]  /*67a0*/  ULDC UR21, c[0x0][0x638] ;  /* 0x00018e0000157ab9 */ /* 0x000fc40000000800 */
[----:B------:R-:W-:Y:S02]  /*67b0*/  ULDC UR5, c[0x0][0x618] ;  /* 0x0001860000057ab9 */ /* 0x000fe40000000800 */
[----:B------:R-:W-:Y:S02]  /*67c0*/  USHF.R.U64 UR10, UR4, UR5, UR8 ;  /* 0x00000005040a7299 */ /* 0x000fe40008001208 */
[----:B------:R-:W-:-:S03]  /*67d0*/  USHF.R.U32.HI UR8, URZ, UR5, UR8 ;  /* 0x000000053f087299 */ /* 0x000fc60008011608 */
[----:B------:R-:W-:Y:S01]  /*67e0*/  ULDC.64 UR4, c[0x0][0x640] ;  /* 0x0001900000047ab9 */ /* 0x000fe20000000a00 */
[----:B------:R-:W-:Y:S01]  /*67f0*/  USHF.R.U64 UR11, UR10, UR14, UR8 ;  /* 0x0000000e0a0b7299 */ /* 0x000fe20008001208 */
[----:B------:R-:W-:Y:S01]  /*6800*/  ISETP.NE.U32.AND P0, PT, RZ, UR4, PT ;  /* 0x00000004ff007c0c */ /* 0x000fe2000bf05070 */
[----:B------:R-:W-:Y:S02]  /*6810*/  USHF.R.U32.HI UR8, URZ, UR14, UR8 ;  /* 0x0000000e3f087299 */ /* 0x000fe40008011608 */
[----:B------:R-:W-:Y:S01]  /*6820*/  UIADD3 UR9, -UR9, URZ, URZ ;  /* 0x0000003f09097290 */ /* 0x000fe2000fffe13f */
[----:B------:R-:W-:Y:S01]  /*6830*/  ISETP.NE.AND.EX P0, PT, RZ, UR5, PT, P0 ;  /* 0x00000005ff007c0c */ /* 0x000fe2000bf05300 */
[----:B------:R-:W-:Y:S02]  /*6840*/  USHF.R.U64 UR17, UR11, UR15, UR8 ;  /* 0x0000000f0b117299 */ /* 0x000fe40008001208 */
[----:B------:R-:W-:Y:S02]  /*6850*/  UIADD3 UR18, -UR13, URZ, URZ ;  /* 0x0000003f0d127290 */ /* 0x000fe4000fffe13f */
[----:B------:R-:W-:-:S02]  /*6860*/  USHF.R.U32.HI UR15, URZ, UR15, UR8 ;  /* 0x0000000f3f0f7299 */ /* 0x000fc40008011608 */
[----:B------:R-:W-:Y:S01]  /*6870*/  UIMAD UR19, UR12, UR9, UR7 ;  /* 0x000000090c1372a4 */ /* 0x000fe2000f8e0207 */
[----:B------:R-:W-:-:S05]  /*6880*/  UMOV UR14, UR17 ;  /* 0x00000011000e7c82 */ /* 0x000fca0008000000 */
[----:B------:R-:W-:Y:S06]  /*6890*/  @!P0 BRA `(.L_x_164) ;  /* 0x0000000000288947 */ /* 0x000fec0003800000 */
        /* <DEDUP_REMOVED lines=10> */
.L_x_164:
[----:B------:R-:W-:Y:S01]  /*6940*/  UISETP.NE.AND UP0, UPT, UR38, URZ, UPT ;  /* 0x0000003f2600728c */ /* 0x000fe2000bf05270 */
[----:B------:R-:W-:Y:S01]  /*6950*/  IMAD.MOV.U32 R0, RZ, RZ, 0x1 ;  /* 0x00000001ff007424 */ /* 0x000fe200078e00ff */
[----:B------:R-:W-:Y:S01]  /*6960*/  USHF.R.U64 UR5, UR14, UR20, UR15 ;  /* 0x000000140e057299 */ /* 0x000fe2000800120f */
[----:B------:R-:W-:Y:S01]  /*6970*/  IMAD.U32 R19, RZ, RZ, UR6 ;  /* 0x00000006ff137e24 */ /* 0x000fe2000f8e00ff */
[----:B------:R-:W-:Y:S02]  /*6980*/  ULOP3.LUT UR4, UR11, UR47, URZ, 0xc0, !UPT ;  /* 0x0000002f0b047292 */ /* 0x000fe4000f8ec03f */
[----:B------:R-:W-:Y:S02]  /*6990*/  UIADD3 UR7, -UR5, URZ, URZ ;  /* 0x0000003f05077290 */ /* 0x000fe4000fffe13f */
[----:B------:R-:W-:Y:S02]  /*69a0*/  UIMAD UR4, UR44, UR5, UR4 ;  /* 0x000000052c0472a4 */ /* 0x000fe4000f8e0204 */
[----:B------:R-:W-:-:S02]  /*69b0*/  ULOP3.LUT UR10, UR10, UR43, URZ, 0xc0, !UPT ;  /* 0x0000002b0a0a7292 */ /* 0x000fc4000f8ec03f */
[----:B------:R-:W-:Y:S02]  /*69c0*/  @UP0 UIMAD UR19, UR22, UR18, UR16 ;  /* 0x00000012161302a4 */ /* 0x000fe4000f8e0210 */
[----:B------:R-:W-:Y:S01]  /*69d0*/  UIMAD UR5, UR7, UR21, UR17 ;  /* 0x00000015070572a4 */ /* 0x000fe2000f8e0211 */
[----:B------:R-:W-:Y:S02]  /*69e0*/  ULDC UR8, c[0x0][0x600] ;  /* 0x0001800000087ab9 */ /* 0x000fe40000000800 */
[----:B------:R-:W-:Y:S01]  /*69f0*/  ULDC UR7, c[0x0][0x610] ;  /* 0x0001840000077ab9 */ /* 0x000fe20000000800 */
[----:B------:R-:W-:Y:S02]  /*6a00*/  UIMAD UR5, UR5, UR8, UR10 ;  /* 0x00000008050572a4 */ /* 0x000fe4000f8e020a */
[----:B------:R-:W-:-:S04]  /*6a10*/  UIMAD UR4, UR4, UR7, UR19 ;  /* 0x00000007040472a4 */ /* 0x000fc8000f8e0213 */
[----:B------:R-:W-:Y:S02]  /*6a20*/  USEL UR7, UR5, UR4, !UP0 ;  /* 0x0000000405077287 */ /* 0x000fe4000c000000 */
[----:B------:R-:W-:-:S04]  /*6a30*/  USEL UR4, UR4, UR5, !UP0 ;  /* 0x0000000504047287 */ /* 0x000fc8000c000000 */
[----:B------:R-:W-:Y:S02]  /*6a40*/  IMAD.U32 R2, RZ, RZ, UR7 ;  /* 0x00000007ff027e24 */ /* 0x000fe4000f8e00ff */
[----:B------:R-:W-:-:S07]  /*6a50*/  IMAD.U32 R18, RZ, RZ, UR4 ;  /* 0x00000004ff127e24 */ /* 0x000fce000f8e00ff */
.L_x_162:
[----:B------:R-:W-:Y:S01]  /*6a60*/  UIADD3 UR45, UR40, UR45, URZ ;  /* 0x0000002d282d7290 */ /* 0x000fe2000fffe03f */
[----:B------:R-:W-:Y:S02]  /*6a70*/  LOP3.LUT P0, RZ, R0, 0xff, RZ, 0xc0, !PT ;  /* 0x000000ff00ff7812 */ /* 0x000fe4000780c0ff */
[----:B------:R-:W-:Y:S01]  /*6a80*/  LOP3.LUT R100, R100, 0x1, RZ, 0x3c, !PT ;  /* 0x0000000164647812 */ /* 0x000fe200078e3cff */
[----:B------:R-:W-:Y:S02]  /*6a90*/  USHF.R.U32.HI UR4, URZ, 0x2, UR45 ;  /* 0x000000023f047899 */ /* 0x000fe4000801162d */
[----:B------:R-:W-:Y:S02]  /*6aa0*/  UISETP.GT.U32.AND UP0, UPT, UR45, 0x3, UPT ;  /* 0x000000032d00788c */ /* 0x000fe4000bf04070 */
[----:B------:R-:W-:Y:S02]  /*6ab0*/  ULOP3.LUT UR4, UR4, 0x1, URZ, 0xc0, !UPT ;  /* 0x0000000104047892 */ /* 0x000fe4000f8ec03f */
[----:B------:R-:W-:-:S02]  /*6ac0*/  UISETP.LT.U32.AND UP0, UPT, UR40, 0x4, UP0 ;  /* 0x000000042800788c */ /* 0x000fc40008701070 */
[----:B------:R-:W-:Y:S02]  /*6ad0*/  UISETP.NE.U32.AND UP1, UPT, UR4, 0x1, UPT ;  /* 0x000000010400788c */ /* 0x000fe4000bf25070 */
[----:B------:R-:W-:Y:S02]  /*6ae0*/  USEL UR5, URZ, 0x1, !UP0 ;  /* 0x000000013f057887 */ /* 0x000fe4000c000000 */
[----:B------:R-:W-:Y:S02]  /*6af0*/  UISETP.GT.U32.AND UP1, UPT, UR40, 0x3, !UP1 ;  /* 0x000000032800788c */ /* 0x000fe4000cf24070 */
[----:B------:R-:W-:Y:S02]  /*6b00*/  ULOP3.LUT UR45, UR45, 0x3, URZ, 0xc0, !UPT ;  /* 0x000000032d2d7892 */ /* 0x000fe4000f8ec03f */
[----:B------:R-:W-:-:S04]  /*6b10*/  USEL UR4, URZ, 0x1, !UP1 ;  /* 0x000000013f047887 */ /* 0x000fc8000c800000 */
[----:B------:R-:W-:Y:S01]  /*6b20*/  ULOP3.LUT UR48, UR4, UR48, UR5, 0x96, !UPT ;  /* 0x0000003004307292 */ /* 0x000fe2000f8e9605 */
[----:B------:R-:W-:Y:S11]  /*6b30*/  @P0 BRA `(.L_x_165) ;  /* 0xffffffac00480947 */ /* 0x000ff6000383ffff */
[----:B------:R-:W-:Y:S05]  /*6b40*/  EXIT ;  /* 0x000000000000794d */ /* 0x000fea0003800000 */
.L_x_16:
[----:B------:R-:W-:-:S08]  /*6b50*/  ISETP.NE.AND P0, PT, RZ, UR6, PT ;  /* 0x00000006ff007c0c */ /* 0x000fd0000bf05270 */
[----:B------:R-:W0:-:S00]  /*6b60*/  USETMAXREG.DEALLOC.CTAPOOL 0x28 ;  /* 0x00000028000079c8 */ /* 0x000e0000080e0500 */
[----:B------:R-:W-:Y:S05]  /*6b70*/  @P0 EXIT ;  /* 0x000000000000094d */ /* 0x000fea0003800000 */
[----:B0-----:R-:W-:Y:S01]  /*6b80*/  LOP3.LUT P0, RZ, R0, 0xff, RZ, 0xc0, !PT ;  /* 0x000000ff00ff7812 */ /* 0x001fe2000780c0ff */
[----:B------:R-:W-:Y:S02]  /*6b90*/  IMAD.MOV.U32 R0, RZ, RZ, 0x1 ;  /* 0x00000001ff007424 */ /* 0x000fe400078e00ff */
[----:B------:R-:W-:-:S10]  /*6ba0*/  IMAD.MOV.U32 R8, RZ, RZ, RZ ;  /* 0x000000ffff087224 */ /* 0x000fd400078e00ff */
[----:B------:R-:W-:Y:S05]  /*6bb0*/  @!P0 BRA `(.L_x_166) ;  /* 0x0000000c00288947 */ /* 0x000fea0003800000 */
[----:B------:R-:W0:Y:S01]  /*6bc0*/  S2R R11, SR_CgaCtaId ;  /* 0x00000000000b7919 */ /* 0x000e220000008800 */
[----:B------:R-:W-:Y:S01]  /*6bd0*/  LOP3.LUT P0, RZ, R3, 0x1f, RZ, 0xc0, !PT ;  /* 0x0000001f03ff7812 */ /* 0x000fe2000780c0ff */
[----:B------:R-:W-:Y:S01]  /*6be0*/  ULDC UR5, c[0x0][0x658] ;  /* 0x0001960000057ab9 */ /* 0x000fe20000000800 */
[----:B------:R-:W-:Y:S01]  /*6bf0*/  UMOV UR6, 0xffffffff ;  /* 0xffffffff00067882 */ /* 0x000fe20000000000 */
[----:B------:R-:W-:Y:S01]  /*6c00*/  BSSY B0, `(.L_x_166) ;  /* 0x00000c5000007945 */ /* 0x000fe20003800000 */
[----:B------:R-:W-:Y:S01]  /*6c10*/  USHF.L.U32 UR6, UR6, UR5, URZ ;  /* 0x0000000506067299 */ /* 0x000fe2000800063f */
[C---:B------:R-:W-:Y:S01]  /*6c20*/  ISETP.NE.AND P3, PT, R4.reuse, RZ, PT ;  /* 0x000000ff0400720c */ /* 0x040fe20003f65270 */
[----:B------:R-:W-:Y:S01]  /*6c30*/  IMAD.MOV.U32 R10, RZ, RZ, 0x1 ;  /* 0x00000001ff0a7424 */ /* 0x000fe200078e00ff */
[----:B------:R-:W-:Y:S01]  /*6c40*/  ISETP.NE.OR P0, PT, R4, RZ, !P0 ;  /* 0x000000ff0400720c */ /* 0x000fe20004705670 */
[----:B------:R-:W-:Y:S01]  /*6c50*/  IMAD.MOV.U32 R0, RZ, RZ, 0x1 ;  /* 0x00000001ff007424 */ /* 0x000fe200078e00ff */
[----:B------:R-:W-:Y:S01]  /*6c60*/  ULDC UR4, c[0x0][0x600] ;  /* 0x0001800000047ab9 */ /* 0x000fe20000000800 */
[----:B------:R-:W-:Y:S01]  /*6c70*/  IMAD.MOV.U32 R8, RZ, RZ, RZ ;  /* 0x000000ffff087224 */ /* 0x000fe200078e00ff */
[----:B------:R-:W-:Y:S01]  /*6c80*/  UMOV UR7, 0x1 ;  /* 0x0000000100077882 */ /* 0x000fe20000000000 */
[----:B------:R-:W-:-:S02]  /*6c90*/  UIADD3 UR21, UR39, 0x1, URZ ;  /* 0x0000000127157890 */ /* 0x000fc4000fffe03f */
[----:B------:R-:W-:Y:S02]  /*6ca0*/  ULOP3.LUT UR20, UR36, 0x2, URZ, 0xfc, !UPT ;  /* 0x0000000224147892 */ /* 0x000fe4000f8efc3f */
[----:B------:R-:W-:Y:S02]  /*6cb0*/  UIADD3 UR4, UR4, -0x1, URZ ;  /* 0xffffffff04047890 */ /* 0x000fe4000fffe03f */
[----:B------:R-:W-:Y:S02]  /*6cc0*/  USHF.L.U32 UR5, UR7, UR5, URZ ;  /* 0x0000000507057299 */ /* 0x000fe4000800063f */
[----:B------:R-:W-:Y:S01]  /*6cd0*/  ULOP3.LUT UR6, URZ, UR6, URZ, 0x33, !UPT ;  /* 0x000000063f067292 */ /* 0x000fe2000f8e333f */
[----:B------:R-:W-:Y:S01]  /*6ce0*/  ULDC.64 UR18, c[0x0][0x198] ;  /* 0x0000660000127ab9 */ /* 0x000fe20000000a00 */
[C---:B0-----:R-:W-:Y:S02]  /*6cf0*/  IMAD.SHL.U32 R9, R11.reuse, 0x40, RZ ;  /* 0x000000400b097824 */ /* 0x041fe400078e00ff */
[----:B------:R-:W-:-:S03]  /*6d00*/  IMAD.SHL.U32 R11, R11, 0x1000, RZ ;  /* 0x000010000b0b7824 */ /* 0x000fc600078e00ff */
[----:B------:R-:W-:-:S07]  /*6d10*/  LOP3.LUT R9, R9, 0x40, RZ, 0xc0, !PT ;  /* 0x0000004009097812 */ /* 0x000fce00078ec0ff */
.L_x_178:
[----:B------:R-:W-:-:S03]  /*6d20*/  UMOV UR7, 0xffffffff ;  /* 0xffffffff00077882 */ /* 0x000fc60000000000 */
[----:B------:R-:W-:Y:S05]  /*6d30*/  BRA.DIV UR7, `(.L_x_167) ;  /* 0x0000000e07e07947 */ /* 0x000fea000b800000 */
[----:B------:R-:W-:-:S13]  /*6d40*/  ELECT P6, URZ, PT ;  /* 0x00000000003f782f */ /* 0x000fda00038c0000 */
.L_x_191:
[----:B------:R-:W0:Y:S01]  /*6d50*/  LDC R3, c[0x0][0x28c] ;  /* 0x0000a300ff037b82 */ /* 0x000e220000000800 */
[----:B------:R-:W-:Y:S01]  /*6d60*/  BSSY B1, `(.L_x_168) ;  /* 0x0000039000017945 */ /* 0x000fe20003800000 */
[----:B0-----:R-:W-:-:S13]  /*6d70*/  ISETP.LT.OR P6, PT, R3, 0x1, !P6 ;  /* 0x000000010300780c */ /* 0x001fda00077c1670 */
[----:B------:R-:W-:Y:S05]  /*6d80*/  @P6 BRA `(.L_x_169) ;  /* 0x0000000000d86947 */ /* 0x000fea0003800000 */
[----:B------:R-:W-:Y:S02]  /*6d90*/  IMAD R6, R2, 0x80, R9 ;  /* 0x0000008002067824 */ /* 0x000fe400078e0209 */
[----:B------:R-:W-:Y:S02]  /*6da0*/  IMAD.SHL.U32 R18, R18, 0x40, RZ ;  /* 0x0000004012127824 */ /* 0x000fe400078e00ff */
[----:B------:R-:W-:Y:S02]  /*6db0*/  IMAD.MOV.U32 R13, RZ, RZ, RZ ;  /* 0x000000ffff0d7224 */ /* 0x000fe400078e00ff */
[----:B------:R-:W-:Y:S02]  /*6dc0*/  IMAD.U32 R14, RZ, RZ, UR21 ;  /* 0x00000015ff0e7e24 */ /* 0x000fe4000f8e00ff */
[----:B------:R-:W-:Y:S02]  /*6dd0*/  IMAD.MOV.U32 R2, RZ, RZ, R0 ;  /* 0x000000ffff027224 */ /* 0x000fe400078e0000 */
[----:B------:R-:W-:-:S07]  /*6de0*/  IMAD.MOV.U32 R3, RZ, RZ, R8 ;  /* 0x000000ffff037224 */ /* 0x000fce00078e0008 */
.L_x_173:
[----:B------:R-:W0:Y:S01]  /*6df0*/  S2R R5, SR_CgaCtaId ;  /* 0x0000000000057919 */ /* 0x000e220000008800 */
[----:B------:R-:W-:-:S04]  /*6e00*/  MOV R4, 0x400 ;  /* 0x0000040000047802 */ /* 0x000fc80000000f00 */
[----:B0-----:R-:W-:Y:S02]  /*6e10*/  LEA R12, R5, R4, 0x18 ;  /* 0x00000004050c7211 */ /* 0x001fe400078ec0ff */
[----:B------:R-:W-:Y:S01]  /*6e20*/  SHF.L.U32 R4, R2, 0x1f, RZ ;  /* 0x0000001f02047819 */ /* 0x000fe200000006ff */
[----:B------:R-:W0:Y:S02]  /*6e30*/  @!P3 LDC R5, c[0x0][0x500] ;  /* 0x00014000ff05bb82 */ /* 0x000e240000000800 */
[----:B------:R-:W-:-:S04]  /*6e40*/  IMAD R7, R3, 0x8, R12 ;  /* 0x0000000803077824 */ /* 0x000fc800078e020c */
[----:B------:R-:W1:Y:S02]  /*6e50*/  SYNCS.PHASECHK.TRANS64.TRYWAIT P1, [R7+URZ+0x20], R4 ;  /* 0x00002004070075a7 */ /* 0x000e64000802017f */
[----:B-1----:R-:W-:Y:S05]  /*6e60*/  @!P1 BRA `(.L_x_170) ;  /* 0x0000000c00b49947 */ /* 0x002fea0003800000 */
.L_x_192:
[----:B------:R-:W-:Y:S01]  /*6e70*/  UPRMT UR7, UR20, 0x9910, URZ ;  /* 0x0000991014077896 */ /* 0x000fe2000800003f */
[----:B0-----:R0:W-:Y:S03]  /*6e80*/  @!P3 SYNCS.ARRIVE.TRANS64 RZ, [R7+URZ], R5 ;  /* 0x0000000507ffb9a7 */ /* 0x0011e6000800003f */
[----:B------:R-:W-:-:S06]  /*6e90*/  UISETP.NE.AND UP0, UPT, UR7, 0x2, UPT ;  /* 0x000000020700788c */ /* 0x000fcc000bf05270 */
[----:B------:R-:W-:-:S13]  /*6ea0*/  PLOP3.LUT P1, PT, PT, PT, UP0, 0x80, 0x0 ;  /* 0x000000000000781c */ /* 0x000fda0003f2f008 */
[----:B0-----:R-:W-:Y:S05]  /*6eb0*/  @P1 BRA `(.L_x_171) ;  /* 0x0000000000041947 */ /* 0x001fea0003800000 */
[----:B------:R-:W-:Y:S01]  /*6ec0*/  BPT.TRAP 0x1 ;  /* 0x000000040000795c */ /* 0x000fe20000300000 */
.L_x_171:
[----:B------:R-:W-:Y:S05]  /*6ed0*/  @P0 BRA `(.L_x_172) ;  /* 0x0000000000040947 */ /* 0x000fea0003800000 */
[----:B------:R-:W-:Y:S01]  /*6ee0*/  BPT.TRAP 0x1 ;  /* 0x000000040000795c */ /* 0x000fe20000300000 */
.L_x_172:
[----:B-1----:R-:W-:Y:S01]  /*6ef0*/  IMAD.SHL.U32 R4, R3, 0x2000, RZ ;  /* 0x0000200003047824 */ /* 0x002fe200078e00ff */
[----:B------:R-:W-:Y:S01]  /*6f00*/  R2UR UR9, R7 ;  /* 0x00000000070972ca */ /* 0x000fe200000e0000 */
[----:B------:R-:W-:Y:S01]  /*6f10*/  VIADD R14, R14, 0xffffffff ;  /* 0xffffffff0e0e7836 */ /* 0x000fe20000000000 */
[----:B------:R-:W-:Y:S01]  /*6f20*/  R2UR UR11, R18 ;  /* 0x00000000120b72ca */ /* 0x000fe200000e0000 */
[----:B------:R-:W-:Y:S01]  /*6f30*/  UIADD3 UR14, UP0, UR18, 0xf0, URZ ;  /* 0x000000f0120e7890 */ /* 0x000fe2000ff1e03f */
[----:B------:R-:W-:Y:S01]  /*6f40*/  LOP3.LUT R5, R4, 0x1000, R11, 0xf8, !PT ;  /* 0x0000100004057812 */ /* 0x000fe200078ef80b */
[----:B------:R-:W-:Y:S01]  /*6f50*/  UIADD3 UR22, UP1, UR18, 0x1f0, URZ ;  /* 0x000001f012167890 */ /* 0x000fe2000ff3e03f */
[----:B------:R-:W-:Y:S01]  /*6f60*/  IADD3 R4, R12, 0x180, R4 ;  /* 0x000001800c047810 */ /* 0x000fe20007ffe004 */
[----:B------:R-:W-:Y:S01]  /*6f70*/  UIADD3.X UR15, URZ, UR19, URZ, UP0, !UPT ;  /* 0x000000133f0f7290 */ /* 0x000fe200087fe43f */
[----:B------:R-:W-:Y:S01]  /*6f80*/  R2UR UR10, R13 ;  /* 0x000000000d0a72ca */ /* 0x000fe200000e0000 */
[----:B------:R-:W-:Y:S01]  /*6f90*/  IMAD R5, R5, 0x2, R12 ;  /* 0x0000000205057824 */ /* 0x000fe200078e020c */
[----:B------:R-:W-:Y:S01]  /*6fa0*/  R2UR UR8, R4 ;  /* 0x00000000040872ca */ /* 0x000fe200000e0000 */
[----:B------:R-:W-:Y:S01]  /*6fb0*/  VIADD R3, R3, 0x1 ;  /* 0x0000000103037836 */ /* 0x000fe20000000000 */
[----:B------:R-:W-:Y:S01]  /*6fc0*/  R2UR UR12, R19 ;  /* 0x00000000130c72ca */ /* 0x000fe200000e0000 */
[----:B------:R-:W-:Y:S01]  /*6fd0*/  UIADD3.X UR23, URZ, UR19, URZ, UP1, !UPT ;  /* 0x000000133f177290 */ /* 0x000fe20008ffe43f */
[----:B------:R-:W-:Y:S01]  /*6fe0*/  R2UR UR7, R5 ;  /* 0x00000000050772ca */ /* 0x000fe200000e0000 */
[----:B------:R-:W-:Y:S01]  /*6ff0*/  UMOV UR16, 0x0 ;  /* 0x0000000000107882 */ /* 0x000fe20000000000 */
[----:B------:R-:W-:Y:S01]  /*7000*/  R2UR UR13, R6 ;  /* 0x00000000060d72ca */ /* 0x000fe200000e0000 */
[----:B------:R-:W-:Y:S01]  /*7010*/  UMOV UR17, 0x10000000 ;  /* 0x1000000000117882 */ /* 0x000fe20000000000 */
[----:B------:R-:W-:Y:S01]  /*7020*/  ISETP.GT.AND P2, PT, R14, 0x1, PT ;  /* 0x000000010e00780c */ /* 0x000fe20003f44270 */
[----:B------:R-:W-:Y:S01]  /*7030*/  UMOV UR24, 0x30000 ;  /* 0x0003000000187882 */ /* 0x000fe20000000000 */
[----:B------:R-:W-:Y:S01]  /*7040*/  ISETP.NE.AND P1, PT, R3, 0x4, PT ;  /* 0x000000040300780c */ /* 0x000fe20003f25270 */
[----:B------:R-:W-:-:S03]  /*7050*/  VIADD R13, R13, 0x40 ;  /* 0x000000400d0d7836 */ /* 0x000fc60000000000 */
[----:B------:R-:W-:Y:S01]  /*7060*/  SEL R5, RZ, 0x1, P1 ;  /* 0x00000001ff057807 */ /* 0x000fe20000800000 */
[----:B------:R0:W-:Y:S01]  /*7070*/  UTMALDG.3D [UR8], [UR14], desc[UR16] ;  /* 0x000010080e0075b4 */ /* 0x0001e20008011000 */
[----:B------:R-:W-:Y:S01]  /*7080*/  SEL R3, R3, RZ, P1 ;  /* 0x000000ff03037207 */ /* 0x000fe20000800000 */
[----:B------:R-:W-:Y:S01]  /*7090*/  UIADD3 UR7, UR7, 0x8180, URZ ;  /* 0x0000818007077890 */ /* 0x000fe2000fffe03f */
[----:B------:R-:W-:-:S06]  /*70a0*/  LOP3.LUT R2, R2, R5, RZ, 0x3c, !PT ;  /* 0x0000000502027212 */ /* 0x000fcc00078e3cff */
[----:B0-----:R-:W-:Y:S01]  /*70b0*/  UMOV UR8, UR7 ;  /* 0x0000000700087c82 */ /* 0x001fe20008000000 */
[----:B------:R-:W-:Y:S02]  /*70c0*/  UMOV UR11, UR13 ;  /* 0x0000000d000b7c82 */ /* 0x000fe40008000000 */
[----:B------:R0:W-:Y:S02]  /*70d0*/  UTMALDG.3D.MULTICAST [UR8], [UR22], UR24, desc[UR16] ;  /* 0x00001008160073b4 */ /* 0x0001e40008011818 */
[----:B0-----:R-:W-:Y:S05]  /*70e0*/  @P2 BRA `(.L_x_173) ;  /* 0xfffffffc00402947 */ /* 0x001fea000383ffff */
.L_x_169:
[----:B------:R-:W-:Y:S05]  /*70f0*/  BSYNC B1 ;  /* 0x0000000000017941 */ /* 0x000fea0003800000 */
.L_x_168:
[----:B------:R-:W-:Y:S01]  /*7100*/  LOP3.LUT P4, RZ, R10, 0xff, RZ, 0xc0, !PT ;  /* 0x000000ff0aff7812 */ /* 0x000fe2000788c0ff */
[----:B------:R-:W-:Y:S01]  /*7110*/  VIADD R8, R8, UR39 ;  /* 0x0000002708087c36 */ /* 0x000fe20008000000 */
[----:B------:R-:W-:Y:S01]  /*7120*/  ULDC.64 UR8, c[0x0][0x650] ;  /* 0x0001940000087ab9 */ /* 0x000fe20000000a00 */
[----:B------:R-:W-:Y:S01]  /*7130*/  BSSY B1, `(.L_x_174) ;  /* 0x000006f000017945 */ /* 0x000fe20003800000 */
[----:B------:R-:W-:Y:S01]  /*7140*/  IMAD.MOV.U32 R18, RZ, RZ, -0x1 ;  /* 0xffffffffff127424 */ /* 0x000fe200078e00ff */
[----:B------:R-:W-:Y:S01]  /*7150*/  PRMT R10, RZ, 0x7610, R10 ;  /* 0x00007610ff0a7816 */ /* 0x000fe2000000000a */
[----:B------:R-:W-:Y:S01]  /*7160*/  IMAD.MOV.U32 R19, RZ, RZ, -0x1 ;  /* 0xffffffffff137424 */ /* 0x000fe200078e00ff */
[C---:B------:R-:W-:Y:S02]  /*7170*/  ISETP.GT.U32.AND P1, PT, R8.reuse, 0x3, PT ;  /* 0x000000030800780c */ /* 0x040fe40003f24070 */
[----:B------:R-:W-:Y:S02]  /*7180*/  SHF.R.U32.HI R2, RZ, 0x2, R8 ;  /* 0x00000002ff027819 */ /* 0x000fe40000011608 */
[----:B------:R-:W-:-:S02]  /*7190*/  LOP3.LUT R8, R8, 0x3, RZ, 0xc0, !PT ;  /* 0x0000000308087812 */ /* 0x000fc400078ec0ff */
[----:B------:R-:W0:Y:S01]  /*71a0*/  @P4 S2R R4, SR_CgaCtaId ;  /* 0x0000000000044919 */ /* 0x000e220000008800 */
[----:B------:R-:W-:Y:S02]  /*71b0*/  @P4 MOV R3, 0x400 ;  /* 0x0000040000034802 */ /* 0x000fe40000000f00 */
[----:B------:R-:W-:-:S04]  /*71c0*/  LOP3.LUT R2, R2, 0x1, RZ, 0xc0, !PT ;  /* 0x0000000102027812 */ /* 0x000fc800078ec0ff */
[----:B------:R-:W-:Y:S02]  /*71d0*/  ISETP.NE.U32.AND P2, PT, R2, 0x1, PT ;  /* 0x000000010200780c */ /* 0x000fe40003f45070 */
[----:B0-----:R-:W-:Y:S01]  /*71e0*/  @P4 LEA R3, R4, R3, 0x18 ;  /* 0x0000000304034211 */ /* 0x001fe200078ec0ff */
[----:B------:R-:W-:-:S03]  /*71f0*/  IMAD.U32 R4, RZ, RZ, UR39 ;  /* 0x00000027ff047e24 */ /* 0x000fc6000f8e00ff */
[----:B------:R0:W-:Y:S01]  /*7200*/  @P4 SYNCS.ARRIVE.TRANS64.A1T0 RZ, [R3+URZ+0x78], RZ ;  /* 0x000078ff03ff49a7 */ /* 0x0001e2000810003f */
[----:B------:R-:W-:Y:S02]  /*7210*/  IADD3 R16, P4, R16, UR52, RZ ;  /* 0x0000003410107c10 */ /* 0x000fe4000ff9e0ff */
[----:B------:R-:W-:Y:S02]  /*7220*/  ISETP.LT.U32.AND P1, PT, R4, 0x4, P1 ;  /* 0x000000040400780c */ /* 0x000fe40000f21070 */
[----:B------:R-:W-:Y:S02]  /*7230*/  IADD3.X R17, R17, UR37, RZ, P4, !PT ;  /* 0x0000002511117c10 */ /* 0x000fe4000a7fe4ff */
[----:B------:R-:W-:Y:S02]  /*7240*/  ISETP.GE.U32.AND P4, PT, R16, UR8, PT ;  /* 0x0000000810007c0c */ /* 0x000fe4000bf86070 */
[----:B0-----:R-:W-:Y:S02]  /*7250*/  SEL R3, RZ, 0x1, !P1 ;  /* 0x00000001ff037807 */ /* 0x001fe40004800000 */
[----:B------:R-:W-:-:S02]  /*7260*/  ISETP.GE.U32.AND.EX P1, PT, R17, UR9, PT, P4 ;  /* 0x0000000911007c0c */ /* 0x000fc4000bf26140 */
[----:B------:R-:W-:-:S04]  /*7270*/  ISETP.GT.U32.AND P2, PT, R4, 0x3, !P2 ;  /* 0x000000030400780c */ /* 0x000fc80005744070 */
[----:B------:R-:W-:-:S04]  /*7280*/  SEL R2, RZ, 0x1, !P2 ;  /* 0x00000001ff027807 */ /* 0x000fc80005000000 */
[--C-:B------:R-:W-:Y:S01]  /*7290*/  LOP3.LUT R0, R2, R0, R3.reuse, 0x96, !PT ;  /* 0x0000000002007212 */ /* 0x100fe200078e9603 */
[----:B------:R-:W-:Y:S01]  /*72a0*/  IMAD.MOV.U32 R2, RZ, RZ, -0x1 ;  /* 0xffffffffff027424 */ /* 0x000fe200078e00ff */
[----:B------:R-:W-:Y:S01]  /*72b0*/  PRMT R3, RZ, 0x7610, R3 ;  /* 0x00007610ff037816 */ /* 0x000fe20000000003 */
[----:B------:R-:W-:Y:S06]  /*72c0*/  @P1 BRA `(.L_x_175) ;  /* 0x0000000400541947 */ /* 0x000fec0003800000 */
[----:B------:R-:W0:Y:S01]  /*72d0*/  S2UR UR7, SR_CTAID.X ;  /* 0x00000000000779c3 */ /* 0x000e220000002500 */
[----:B------:R-:W-:Y:S01]  /*72e0*/  ULDC.64 UR8, c[0x0][0x628] ;  /* 0x00018a0000087ab9 */ /* 0x000fe20000000a00 */
[----:B------:R-:W-:Y:S01]  /*72f0*/  ULDC UR10, c[0x0][0x150] ;  /* 0x00005400000a7ab9 */ /* 0x000fe20000000800 */
[----:B------:R-:W-:Y:S01]  /*7300*/  ISETP.NE.U32.AND P1, PT, RZ, UR8, PT ;  /* 0x00000008ff007c0c */ /* 0x000fe2000bf25070 */
[----:B------:R-:W-:Y:S01]  /*7310*/  ULDC UR11, c[0x0][0x630] ;  /* 0x00018c00000b7ab9 */ /* 0x000fe20000000800 */
[----:B------:R-:W-:Y:S01]  /*7320*/  ULDC UR13, c[0x0][0x154] ;  /* 0x00005500000d7ab9 */ /* 0x000fe20000000800 */
[----:B------:R-:W-:Y:S01]  /*7330*/  IMAD.MOV.U32 R2, RZ, RZ, R16 ;  /* 0x000000ffff027224 */ /* 0x000fe200078e0010 */
[----:B------:R-:W-:Y:S01]  /*7340*/  ISETP.NE.AND.EX P1, PT, RZ, UR9, PT, P1 ;  /* 0x00000009ff007c0c */ /* 0x000fe2000bf25310 */
[----:B------:R-:W1:Y:S01]  /*7350*/  S2UR UR12, SR_CTAID.Y ;  /* 0x00000000000c79c3 */ /* 0x000e620000002600 */
[----:B0-----:R-:W-:-:S05]  /*7360*/  I2FP.F32.U32 R3, UR7 ;  /* 0x0000000700037c45 */ /* 0x001fca0008201000 */
[----:B------:R-:W-:Y:S01]  /*7370*/  FMUL R12, R3, UR10 ;  /* 0x0000000a030c7c20 */ /* 0x000fe20008400000 */
[----:B------:R-:W-:-:S05]  /*7380*/  IMAD.MOV.U32 R3, RZ, RZ, R17 ;  /* 0x000000ffff037224 */ /* 0x000fca00078e0011 */
[----:B------:R-:W-:Y:S05]  /*7390*/  @!P1 BRA `(.L_x_176) ;  /* 0x0000000000289947 */ /* 0x000fea0003800000 */
[----:B------:R-:W-:Y:S02]  /*73a0*/  ULDC UR10, c[0x0][0x634] ;  /* 0x00018d00000a7ab9 */ /* 0x000fe40000000800 */
[----:B------:R-:W-:-:S05]  /*73b0*/  IADD3 R7, P1, R16, UR10, RZ ;  /* 0x0000000a10077c10 */ /* 0x000fca000ff3e0ff */
[----:B------:R-:W-:-:S04]  /*73c0*/  IMAD.X R13, RZ, RZ, R17, P1 ;  /* 0x000000ffff0d7224 */ /* 0x000fc800008e0611 */
[----:B------:R-:W-:-:S04]  /*73d0*/  IMAD.WIDE.U32 R4, R13, UR8, RZ ;  /* 0x000000080d047c25 */ /* 0x000fc8000f8e00ff */
[----:B------:R-:W-:-:S04]  /*73e0*/  IMAD.WIDE.U32 R4, P1, R7, UR9, R4 ;  /* 0x0000000907047c25 */ /* 0x000fc8000f820004 */
[----:B------:R-:W-:-:S04]  /*73f0*/  IMAD.WIDE.U32 R6, R7, UR8, RZ ;  /* 0x0000000807067c25 */ /* 0x000fc8000f8e00ff */
[----:B------:R-:W-:Y:S01]  /*7400*/  IMAD.X R3, RZ, RZ, RZ, P1 ;  /* 0x000000ffff037224 */ /* 0x000fe200008e06ff */
[----:B------:R-:W-:Y:S01]  /*7410*/  IADD3 RZ, P1, R7, R4, RZ ;  /* 0x0000000407ff7210 */ /* 0x000fe20007f3e0ff */
[----:B------:R-:W-:-:S04]  /*7420*/  IMAD.MOV.U32 R2, RZ, RZ, R5 ;  /* 0x000000ffff027224 */ /* 0x000fc800078e0005 */
[----:B------:R-:W-:-:S08]  /*7430*/  IMAD.WIDE.U32.X R2, R13, UR9, R2, P1 ;  /* 0x000000090d027c25 */ /* 0x000fd000088e0402 */
.L_x_176:
[--C-:B------:R-:W-:Y:S01]  /*7440*/  SHF.R.U64 R19, R2, UR11, R3.reuse ;  /* 0x0000000b02137c19 */ /* 0x100fe20008001203 */
[----:B------:R-:W0:Y:S01]  /*7450*/  F2I.U32.TRUNC.NTZ R12, R12 ;  /* 0x0000000c000c7305 */ /* 0x000e22000020f000 */
[----:B------:R-:W-:Y:S01]  /*7460*/  SHF.R.U32.HI R2, RZ, UR11, R3 ;  /* 0x0000000bff027c19 */ /* 0x000fe20008011603 */
[----:B------:R-:W-:Y:S01]  /*7470*/  ULDC.64 UR8, c[0x0][0x620] ;  /* 0x0001880000087ab9 */ /* 0x000fe20000000a00 */
[----:B------:R-:W-:Y:S01]  /*7480*/  IADD3 R5, P1, RZ, -R19, RZ ;  /* 0x80000013ff057210 */ /* 0x000fe20007f3e0ff */
[----:B------:R-:W-:Y:S01]  /*7490*/  ULDC.64 UR14, c[0x0][0x640] ;  /* 0x00019000000e7ab9 */ /* 0x000fe20000000a00 */
[----:B-1----:R-:W-:Y:S01]  /*74a0*/  I2FP.F32.U32 R4, UR12 ;  /* 0x0000000c00047c45 */ /* 0x002fe20008201000 */
[----:B------:R-:W-:Y:S02]  /*74b0*/  ULDC UR11, c[0x0][0x658] ;  /* 0x00019600000b7ab9 */ /* 0x000fe40000000800 */
[----:B------:R-:W-:Y:S01]  /*74c0*/  IMAD.X R2, RZ, RZ, ~R2, P1 ;  /* 0x000000ffff027224 */ /* 0x000fe200008e0e02 */
[----:B------:R-:W-:Y:S01]  /*74d0*/  ISETP.NE.U32.AND P1, PT, RZ, UR14, PT ;  /* 0x0000000eff007c0c */ /* 0x000fe2000bf25070 */
[----:B------:R-:W-:Y:S01]  /*74e0*/  FMUL R6, R4, UR13 ;  /* 0x0000000d04067c20 */ /* 0x000fe20008400000 */
[----:B------:R-:W-:Y:S01]  /*74f0*/  ULDC UR13, c[0x0][0x648] ;  /* 0x00019200000d7ab9 */ /* 0x000fe20000000800 */
[----:B------:R-:W-:Y:S01]  /*7500*/  IMAD R4, R2, UR8, RZ ;  /* 0x0000000802047c24 */ /* 0x000fe2000f8e02ff */
[----:B------:R-:W-:Y:S01]  /*7510*/  ISETP.NE.AND.EX P1, PT, RZ, UR15, PT, P1 ;  /* 0x0000000fff007c0c */ /* 0x000fe2000bf25310 */
[C---:B------:R-:W-:Y:S01]  /*7520*/  IMAD.WIDE.U32 R2, R5.reuse, UR8, R16 ;  /* 0x0000000805027c25 */ /* 0x040fe2000f8e0010 */
[----:B0-----:R-:W-:Y:S01]  /*7530*/  R2UR UR8, R12 ;  /* 0x000000000c0872ca */ /* 0x001fe200000e0000 */
[----:B------:R-:W0:Y:S01]  /*7540*/  F2I.U32.TRUNC.NTZ R6, R6 ;  /* 0x0000000600067305 */ /* 0x000e22000020f000 */
[----:B------:R-:W1:Y:S01]  /*7550*/  LDC R12, c[0x0][0x610] ;  /* 0x00018400ff0c7b82 */ /* 0x000e620000000800 */
[----:B------:R-:W-:Y:S01]  /*7560*/  IMAD R5, R5, UR9, R4 ;  /* 0x0000000905057c24 */ /* 0x000fe2000f8e0204 */
[----:B------:R-:W-:-:S03]  /*7570*/  ULDC UR9, c[0x0][0x618] ;  /* 0x0001860000097ab9 */ /* 0x000fc60000000800 */
[----:B------:R-:W-:-:S05]  /*7580*/  IMAD.IADD R3, R3, 0x1, R5 ;  /* 0x0000000103037824 */ /* 0x000fca00078e0205 */
[--C-:B------:R-:W-:Y:S02]  /*7590*/  SHF.R.U64 R14, R2, UR9, R3.reuse ;  /* 0x00000009020e7c19 */ /* 0x100fe40008001203 */
[----:B------:R-:W-:Y:S01]  /*75a0*/  SHF.R.U32.HI R3, RZ, UR9, R3 ;  /* 0x00000009ff037c19 */ /* 0x000fe20008011603 */
[----:B------:R-:W-:Y:S01]  /*75b0*/  ULDC UR9, c[0x0][0x608] ;  /* 0x0001820000097ab9 */ /* 0x000fe20000000800 */
[----:B0-----:R-:W-:Y:S02]  /*75c0*/  R2UR UR10, R6 ;  /* 0x00000000060a72ca */ /* 0x001fe400000e0000 */
[--C-:B------:R-:W-:Y:S02]  /*75d0*/  SHF.R.U64 R15, R14, UR9, R3.reuse ;  /* 0x000000090e0f7c19 */ /* 0x100fe40008001203 */
[----:B------:R-:W-:Y:S01]  /*75e0*/  SHF.R.U32.HI R2, RZ, UR9, R3 ;  /* 0x00000009ff027c19 */ /* 0x000fe20008011603 */
[----:B------:R-:W-:-:S03]  /*75f0*/  UIADD3 UR9, -UR8, URZ, URZ ;  /* 0x0000003f08097290 */ /* 0x000fc6000fffe13f */
[--C-:B------:R-:W-:Y:S01]  /*7600*/  SHF.R.U64 R21, R15, UR11, R2.reuse ;  /* 0x0000000b0f157c19 */ /* 0x100fe20008001202 */
[----:B------:R-:W-:Y:S01]  /*7610*/  ULDC UR8, c[0x0][0x144] ;  /* 0x0000510000087ab9 */ /* 0x000fe20000000800 */
[----:B------:R-:W-:-:S03]  /*7620*/  SHF.R.U32.HI R3, RZ, UR11, R2 ;  /* 0x0000000bff037c19 */ /* 0x000fc60008011602 */
[----:B------:R-:W-:Y:S01]  /*7630*/  IMAD.MOV.U32 R2, RZ, RZ, R21 ;  /* 0x000000ffff027224 */ /* 0x000fe200078e0015 */
[----:B------:R-:W-:Y:S06]  /*7640*/  @!P1 BRA `(.L_x_177) ;  /* 0x0000000000289947 */ /* 0x000fec0003800000 */
        /* <DEDUP_REMOVED lines=10> */
.L_x_177:
[----:B------:R-:W-:Y:S01]  /*76f0*/  UISETP.NE.AND UP0, UPT, UR38, URZ, UPT ;  /* 0x0000003f2600728c */ /* 0x000fe2000bf05270 */
[----:B------:R-:W-:Y:S01]  /*7700*/  SHF.R.U64 R3, R2, UR13, R3 ;  /* 0x0000000d02037c19 */ /* 0x000fe20008001203 */
[----:B------:R-:W-:Y:S01]  /*7710*/  UIADD3 UR10, -UR10, URZ, URZ ;  /* 0x0000003f0a0a7290 */ /* 0x000fe2000fffe13f */
[----:B------:R-:W-:Y:S01]  /*7720*/  LOP3.LUT R2, R15, UR6, RZ, 0xc0, !PT ;  /* 0x000000060f027c12 */ /* 0x000fe2000f8ec0ff */
[----:B------:R-:W-:Y:S01]  /*7730*/  UIMAD UR7, UR8, UR9, UR7 ;  /* 0x00000009080772a4 */ /* 0x000fe2000f8e0207 */
[----:B------:R-:W-:Y:S01]  /*7740*/  LOP3.LUT R5, R14, UR4, RZ, 0xc0, !PT ;  /* 0x000000040e057c12 */ /* 0x000fe2000f8ec0ff */
[----:B------:R-:W-:Y:S01]  /*7750*/  IMAD.MOV R4, RZ, RZ, -R3 ;  /* 0x000000ffff047224 */ /* 0x000fe200078e0a03 */
[----:B------:R-:W-:Y:S01]  /*7760*/  ULDC UR8, c[0x0][0x148] ;  /* 0x0000520000087ab9 */ /* 0x000fe20000000800 */
[----:B------:R-:W-:Y:S01]  /*7770*/  IMAD R3, R3, UR5, R2 ;  /* 0x0000000503037c24 */ /* 0x000fe2000f8e0202 */
[----:B------:R-:W-:Y:S02]  /*7780*/  PLOP3.LUT P1, PT, PT, PT, UP0, 0x80, 0x0 ;  /* 0x000000000000781c */ /* 0x000fe40003f2f008 */
[----:B------:R-:W-:-:S03]  /*7790*/  @UP0 UIMAD UR7, UR8, UR10, UR12 ;  /* 0x0000000a080702a4 */ /* 0x000fc6000f8e020c */
[----:B------:R-:W-:Y:S02]  /*77a0*/  ULDC UR8, c[0x0][0x638] ;  /* 0x00018e0000087ab9 */ /* 0x000fe40000000800 */
[----:B------:R-:W-:Y:S02]  /*77b0*/  IMAD R2, R4, UR8, R21 ;  /* 0x0000000804027c24 */ /* 0x000fe4000f8e0215 */
[----:B-1----:R-:W-:Y:S01]  /*77c0*/  IMAD R12, R3, R12, UR7 ;  /* 0x00000007030c7e24 */ /* 0x002fe2000f8e020c */
[----:B------:R-:W-:Y:S01]  /*77d0*/  ULDC UR7, c[0x0][0x600] ;  /* 0x0001800000077ab9 */ /* 0x000fe20000000800 */
[----:B------:R-:W-:Y:S02]  /*77e0*/  IMAD.MOV.U32 R3, RZ, RZ, 0x1 ;  /* 0x00000001ff037424 */ /* 0x000fe400078e00ff */
[----:B------:R-:W-:-:S05]  /*77f0*/  IMAD R5, R2, UR7, R5 ;  /* 0x0000000702057c24 */ /* 0x000fca000f8e0205 */
[----:B------:R-:W-:Y:S02]  /*7800*/  SEL R2, R5, R12, !P1 ;  /* 0x0000000c05027207 */ /* 0x000fe40004800000 */
[----:B------:R-:W-:-:S07]  /*7810*/  SEL R18, R12, R5, !P1 ;  /* 0x000000050c127207 */ /* 0x000fce0004800000 */
.L_x_175:
[----:B------:R-:W-:Y:S05]  /*7820*/  BSYNC B1 ;  /* 0x0000000000017941 */ /* 0x000fea0003800000 */
.L_x_174:
[----:B------:R-:W-:-:S13]  /*7830*/  LOP3.LUT P1, RZ, R3, 0xff, RZ, 0xc0, !PT ;  /* 0x000000ff03ff7812 */ /* 0x000fda000782c0ff */
[----:B------:R-:W-:Y:S05]  /*7840*/  @P1 BRA `(.L_x_178) ;  /* 0xfffffff400341947 */ /* 0x000fea000383ffff */
[----:B------:R-:W-:Y:S05]  /*7850*/  BSYNC B0 ;  /* 0x0000000000007941 */ /* 0x000fea0003800000 */
.L_x_166:
[----:B------:R-:W-:-:S03]  /*7860*/  UMOV UR7, 0xffffffff ;  /* 0xffffffff00077882 */ /* 0x000fc60000000000 */
[----:B------:R-:W-:Y:S05]  /*7870*/  BRA.DIV UR7, `(.L_x_179) ;  /* 0x0000000607447947 */ /* 0x000fea000b800000 */
[----:B------:R-:W-:-:S13]  /*7880*/  ELECT P6, URZ, PT ;  /* 0x00000000003f782f */ /* 0x000fda00038c0000 */
.L_x_195:
[----:B------:R-:W-:Y:S04]  /*7890*/  BSSY B0, `(.L_x_180) ;  /* 0x000002c000007945 */ /* 0x000fe80003800000 */
[----:B------:R-:W-:Y:S05]  /*78a0*/  @!P6 BRA `(.L_x_181) ;  /* 0x0000000000a8e947 */ /* 0x000fea0003800000 */
[----:B------:R-:W-:-:S04]  /*78b0*/  ULOP3.LUT UR7, UR36, 0x2, URZ, 0xfc, !UPT ;  /* 0x0000000224077892 */ /* 0x000fc8000f8efc3f */
[----:B------:R-:W-:-:S06]  /*78c0*/  UISETP.NE.AND UP0, UPT, UR7, 0x3, UPT ;  /* 0x000000030700788c */ /* 0x000fcc000bf05270 */
[----:B------:R-:W-:-:S13]  /*78d0*/  PLOP3.LUT P0, PT, PT, PT, UP0, 0x80, 0x0 ;  /* 0x000000000000781c */ /* 0x000fda0003f0f008 */
[----:B------:R-:W-:Y:S05]  /*78e0*/  @!P0 BRA `(.L_x_182) ;  /* 0x0000000000048947 */ /* 0x000fea0003800000 */
[----:B------:R-:W-:Y:S01]  /*78f0*/  BPT.TRAP 0x1 ;  /* 0x000000040000795c */ /* 0x000fe20000300000 */
.L_x_182:
[----:B------:R-:W0:Y:S01]  /*7900*/  S2R R3, SR_CgaCtaId ;  /* 0x0000000000037919 */ /* 0x000e220000008800 */
[----:B------:R-:W-:-:S04]  /*7910*/  MOV R2, 0x400 ;  /* 0x0000040000027802 */ /* 0x000fc80000000f00 */
[----:B0-----:R-:W-:Y:S02]  /*7920*/  LEA R3, R3, R2, 0x18 ;  /* 0x0000000203037211 */ /* 0x001fe400078ec0ff */
[----:B------:R-:W-:-:S03]  /*7930*/  SHF.L.U32 R2, R0, 0x1f, RZ ;  /* 0x0000001f00027819 */ /* 0x000fc600000006ff */
[----:B------:R-:W-:-:S04]  /*7940*/  VIADD R3, R3, 0x20 ;  /* 0x0000002003037836 */ /* 0x000fc80000000000 */
[C---:B------:R-:W-:Y:S02]  /*7950*/  IMAD R7, R8.reuse, 0x8, R3 ;  /* 0x0000000808077824 */ /* 0x040fe400078e0203 */
[----:B------:R-:W-:Y:S02]  /*7960*/  VIADD R8, R8, 0x1 ;  /* 0x0000000108087836 */ /* 0x000fe40000000000 */
[----:B------:R-:W0:Y:S03]  /*7970*/  SYNCS.PHASECHK.TRANS64.TRYWAIT P0, [R7+URZ], R2 ;  /* 0x00000002070075a7 */ /* 0x000e26000800017f */
[----:B------:R-:W-:-:S04]  /*7980*/  ISETP.NE.AND P1, PT, R8, 0x4, PT ;  /* 0x000000040800780c */ /* 0x000fc80003f25270 */
[----:B------:R-:W-:Y:S02]  /*7990*/  SEL R5, RZ, 0x1, P1 ;  /* 0x00000001ff057807 */ /* 0x000fe40000800000 */
[----:B------:R-:W-:Y:S02]  /*79a0*/  SEL R8, R8, RZ, P1 ;  /* 0x000000ff08087207 */ /* 0x000fe40000800000 */
[----:B------:R-:W-:-:S03]  /*79b0*/  LOP3.LUT R5, R0, R5, RZ, 0x3c, !PT ;  /* 0x0000000500057212 */ /* 0x000fc600078e3cff */
[----:B------:R-:W-:Y:S01]  /*79c0*/  IMAD R9, R8, 0x8, R3 ;  /* 0x0000000808097824 */ /* 0x000fe200078e0203 */
[----:B------:R-:W-:Y:S01]  /*79d0*/  SHF.L.U32 R4, R5, 0x1f, RZ ;  /* 0x0000001f05047819 */ /* 0x000fe200000006ff */
[----:B0-----:R-:W-:Y:S06]  /*79e0*/  @!P0 BRA `(.L_x_183) ;  /* 0x0000000400088947 */ /* 0x001fec0003800000 */
.L_x_196:
[----:B------:R-:W1:Y:S01]  /*79f0*/  SYNCS.PHASECHK.TRANS64.TRYWAIT P0, [R9+URZ], R4 ;  /* 0x00000004090075a7 */ /* 0x000e62000800017f */
[----:B------:R-:W-:-:S05]  /*7a00*/  VIADD R0, R8, 0x1 ;  /* 0x0000000108007836 */ /* 0x000fca0000000000 */
[----:B------:R-:W-:-:S04]  /*7a10*/  ISETP.NE.AND P1, PT, R0, 0x4, PT ;  /* 0x000000040000780c */ /* 0x000fc80003f25270 */
[----:B0-----:R-:W-:Y:S02]  /*7a20*/  SEL R2, RZ, 0x1, P1 ;  /* 0x00000001ff027807 */ /* 0x001fe40000800000 */
[----:B------:R-:W-:Y:S02]  /*7a30*/  SEL R0, R0, RZ, P1 ;  /* 0x000000ff00007207 */ /* 0x000fe40000800000 */
[----:B------:R-:W-:-:S03]  /*7a40*/  LOP3.LUT R7, R5, R2, RZ, 0x3c, !PT ;  /* 0x0000000205077212 */ /* 0x000fc600078e3cff */
[----:B------:R-:W-:Y:S01]  /*7a50*/  IMAD R6, R0, 0x8, R3 ;  /* 0x0000000800067824 */ /* 0x000fe200078e0203 */
[----:B------:R-:W-:Y:S01]  /*7a60*/  SHF.L.U32 R5, R7, 0x1f, RZ ;  /* 0x0000001f07057819 */ /* 0x000fe200000006ff */
[----:B-1----:R-:W-:Y:S06]  /*7a70*/  @!P0 BRA `(.L_x_184) ;  /* 0x0000000000f88947 */ /* 0x002fec0003800000 */
.L_x_197:
[----:B------:R-:W1:Y:S01]  /*7a80*/  SYNCS.PHASECHK.TRANS64.TRYWAIT P0, [R6+URZ], R5 ;  /* 0x00000005060075a7 */ /* 0x000e62000800017f */
[----:B------:R-:W-:-:S05]  /*7a90*/  VIADD R0, R0, 0x1 ;  /* 0x0000000100007836 */ /* 0x000fca0000000000 */
[----:B------:R-:W-:-:S04]  /*7aa0*/  ISETP.NE.AND P1, PT, R0, 0x4, PT ;  /* 0x000000040000780c */ /* 0x000fc80003f25270 */
[----:B------:R-:W-:Y:S02]  /*7ab0*/  SEL R2, RZ, 0x1, P1 ;  /* 0x00000001ff027807 */ /* 0x000fe40000800000 */
[----:B------:R-:W-:Y:S02]  /*7ac0*/  SEL R0, R0, RZ, P1 ;  /* 0x000000ff00007207 */ /* 0x000fe40000800000 */
[----:B------:R-:W-:Y:S01]  /*7ad0*/  LOP3.LUT R2, R7, R2, RZ, 0x3c, !PT ;  /* 0x0000000207027212 */ /* 0x000fe200078e3cff */
[----:B-1----:R-:W-:Y:S06]  /*7ae0*/  @!P0 BRA `(.L_x_185) ;  /* 0x0000000000f08947 */ /* 0x002fec0003800000 */
.L_x_198:
[----:B------:R-:W-:Y:S01]  /*7af0*/  IMAD R3, R0, 0x8, R3 ;  /* 0x0000000800037824 */ /* 0x000fe200078e0203 */
[----:B------:R-:W-:-:S07]  /*7b00*/  SHF.L.U32 R0, R2, 0x1f, RZ ;  /* 0x0000001f02007819 */ /* 0x000fce00000006ff */
.L_x_186:
[----:B--2---:R2:W3:Y:S02]  /*7b10*/  SYNCS.PHASECHK.TRANS64.TRYWAIT P0, [R3+URZ], R0 ;  /* 0x00000000030075a7 */ /* 0x0044e4000800017f */
[----:B---3--:R-:W-:Y:S05]  /*7b20*/  @!P0 NANOSLEEP.SYNCS 0x989680 ;  /* 0x009896800000895d */ /* 0x008fea0003900000 */
[----:B------:R-:W3:Y:S02]  /*7b30*/  @!P0 SYNCS.PHASECHK.TRANS64 P0, [R3+URZ], R0 ;  /* 0x00000000030085a7 */ /* 0x000ee4000800007f */
[----:B---3--:R-:W-:Y:S05]  /*7b40*/  @!P0 BRA `(.L_x_186) ;  /* 0xfffffffc00f08947 */ /* 0x008fea000383ffff */
.L_x_181:
[----:B------:R-:W-:Y:S05]  /*7b50*/  BSYNC B0 ;  /* 0x0000000000007941 */ /* 0x000fea0003800000 */
.L_x_180:
[----:B------:R-:W-:Y:S05]  /*7b60*/  EXIT ;  /* 0x000000000000794d */ /* 0x000fea0003800000 */
.L_x_18:
[----:B0-----:R0:W1:Y:S02]  /*7b70*/  SYNCS.PHASECHK.TRANS64.TRYWAIT P0, [R97+URZ+-0x8], R0 ;  /* 0xfffff800610075a7 */ /* 0x001064000800017f */
[----:B-1----:R-:W-:Y:S05]  /*7b80*/  @!P0 NANOSLEEP.SYNCS 0x989680 ;  /* 0x009896800000895d */ /* 0x002fea0003900000 */
[----:B------:R-:W1:Y:S02]  /*7b90*/  @!P0 SYNCS.PHASECHK.TRANS64 P0, [R97+URZ+-0x8], R0 ;  /* 0xfffff800610085a7 */ /* 0x000e64000800007f */
[----:B-1----:R-:W-:Y:S05]  /*7ba0*/  @!P0 BRA `(.L_x_18) ;  /* 0xfffffffc00f08947 */ /* 0x002fea000383ffff */
[----:B------:R-:W-:Y:S05]  /*7bb0*/  BRA `(.L_x_187) ;  /* 0xffffff9c00347947 */ /* 0x000fea000383ffff */
.L_x_23:
[----:B-1----:R1:W2:Y:S02]  /*7bc0*/  SYNCS.PHASECHK.TRANS64.TRYWAIT P1, [R3+URZ], R0 ;  /* 0x00000000030075a7 */ /* 0x0022a4000802017f */
[----:B--2---:R-:W-:Y:S05]  /*7bd0*/  @!P1 NANOSLEEP.SYNCS 0x989680 ;  /* 0x009896800000995d */ /* 0x004fea0003900000 */
[----:B------:R-:W2:Y:S02]  /*7be0*/  @!P1 SYNCS.PHASECHK.TRANS64 P1, [R3+URZ], R0 ;  /* 0x00000000030095a7 */ /* 0x000ea4000802007f */
[----:B--2---:R-:W-:Y:S05]  /*7bf0*/  @!P1 BRA `(.L_x_23) ;  /* 0xfffffffc00f09947 */ /* 0x004fea000383ffff */
[----:B------:R-:W-:Y:S05]  /*7c00*/  BRA `(.L_x_22) ;  /* 0xffffff9c00ac7947 */ /* 0x000fea000383ffff */
.L_x_28:
[----:B-1----:R-:W-:-:S04]  /*7c10*/  IMAD.U32 R5, RZ, RZ, UR4 ;  /* 0x00000004ff057e24 */ /* 0x002fc8000f8e00ff */
[----:B------:R1:W2:Y:S03]  /*7c20*/  SYNCS.PHASECHK.TRANS64.TRYWAIT P1, [R5+URZ], R4 ;  /* 0x00000004050075a7 */ /* 0x0002a6000802017f */
[----:B--2---:R-:W-:Y:S05]  /*7c30*/  @!P1 NANOSLEEP.SYNCS 0x989680 ;  /* 0x009896800000995d */ /* 0x004fea0003900000 */
[----:B------:R-:W2:Y:S02]  /*7c40*/  @!P1 SYNCS.PHASECHK.TRANS64 P1, [R5+URZ], R4 ;  /* 0x00000004050095a7 */ /* 0x000ea4000802007f */
[----:B--2---:R-:W-:Y:S05]  /*7c50*/  @!P1 BRA `(.L_x_28) ;  /* 0xfffffffc00ec9947 */ /* 0x004fea000383ffff */
[----:B------:R-:W-:Y:S05]  /*7c60*/  BRA `(.L_x_27) ;  /* 0xffffffa0007c7947 */ /* 0x000fea000383ffff */
.L_x_34:
[----:B0-----:R0:W1:Y:S02]  /*7c70*/  SYNCS.PHASECHK.TRANS64.TRYWAIT P0, [R97+URZ+0x8], R0 ;  /* 0x00000800610075a7 */ /* 0x001064000800017f */
[----:B-1----:R-:W-:Y:S05]  /*7c80*/  @!P0 NANOSLEEP.SYNCS 0x989680 ;  /* 0x009896800000895d */ /* 0x002fea0003900000 */
[----:B------:R-:W1:Y:S02]  /*7c90*/  @!P0 SYNCS.PHASECHK.TRANS64 P0, [R97+URZ+0x8], R0 ;  /* 0x00000800610085a7 */ /* 0x000e64000800007f */
[----:B-1----:R-:W-:Y:S05]  /*7ca0*/  @!P0 BRA `(.L_x_34) ;  /* 0xfffffffc00f08947 */ /* 0x002fea000383ffff */
[----:B------:R-:W-:Y:S05]  /*7cb0*/  BRA `(.L_x_188) ;  /* 0xffffffa400987947 */ /* 0x000fea000383ffff */
.L_x_167:
[----:B------:R-:W-:Y:S01]  /*7cc0*/  BSSY B1, `(.L_x_189) ;  /* 0x0000006000017945 */ /* 0x000fe20003800000 */
[----:B------:R-:W-:-:S07]  /*7cd0*/  IMAD.MOV.U32 R15, RZ, RZ, -0x1 ;  /* 0xffffffffff0f7424 */ /* 0x000fce00078e00ff */
[----:B-----5:R-:W-:Y:S05]  /*7ce0*/  WARPSYNC.COLLECTIVE R15, `(.L_x_190) ;  /* 0x000000000f0c7348 */ /* 0x020fea0003c00000 */
[----:B------:R-:W-:Y:S02]  /*7cf0*/  ELECT P6, UR62, PT ;  /* 0x00000000003e782f */ /* 0x000fe400038c0000 */
[----:B------:R-:W-:Y:S01]  /*7d00*/  MOV R14, UR62 ;  /* 0x0000003e000e7c02 */ /* 0x000fe20008000f00 */
[----:B-----5:R-:W-:Y:S10]  /*7d10*/  ENDCOLLECTIVE ;  /* 0x000000000000791b */ /* 0x020ff40003800000 */
.L_x_190:
[----:B------:R-:W-:Y:S05]  /*7d20*/  BSYNC B1 ;  /* 0x0000000000017941 */ /* 0x000fea0003800000 */
.L_x_189:
[----:B------:R-:W-:Y:S05]  /*7d30*/  BRA `(.L_x_191) ;  /* 0xfffffff000047947 */ /* 0x000fea000383ffff */
.L_x_170:
[----:B-1----:R1:W2:Y:S02]  /*7d40*/  SYNCS.PHASECHK.TRANS64.TRYWAIT P1, [R7+URZ+0x20], R4 ;  /* 0x00002004070075a7 */ /* 0x0022a4000802017f */
[----:B--2---:R-:W-:Y:S05]  /*7d50*/  @!P1 NANOSLEEP.SYNCS 0x989680 ;  /* 0x009896800000995d */ /* 0x004fea0003900000 */
[----:B------:R-:W2:Y:S02]  /*7d60*/  @!P1 SYNCS.PHASECHK.TRANS64 P1, [R7+URZ+0x20], R4 ;  /* 0x00002004070095a7 */ /* 0x000ea4000802007f */
[----:B--2---:R-:W-:Y:S05]  /*7d70*/  @!P1 BRA `(.L_x_170) ;  /* 0xfffffffc00f09947 */ /* 0x004fea000383ffff */
[----:B------:R-:W-:Y:S05]  /*7d80*/  BRA `(.L_x_192) ;  /* 0xfffffff000387947 */ /* 0x000fea000383ffff */
.L_x_179:
[----:B------:R-:W-:Y:S01]  /*7d90*/  BSSY B0, `(.L_x_193) ;  /* 0x0000006000007945 */ /* 0x000fe20003800000 */
[----:B------:R-:W-:-:S07]  /*7da0*/  IMAD.MOV.U32 R15, RZ, RZ, -0x1 ;  /* 0xffffffffff0f7424 */ /* 0x000fce00078e00ff */
[----:B-----5:R-:W-:Y:S05]  /*7db0*/  WARPSYNC.COLLECTIVE R15, `(.L_x_194) ;  /* 0x000000000f0c7348 */ /* 0x020fea0003c00000 */
[----:B------:R-:W-:Y:S02]  /*7dc0*/  ELECT P6, UR62, PT ;  /* 0x00000000003e782f */ /* 0x000fe400038c0000 */
[----:B------:R-:W-:Y:S01]  /*7dd0*/  MOV R14, UR62 ;  /* 0x0000003e000e7c02 */ /* 0x000fe20008000f00 */
[----:B-----5:R-:W-:Y:S10]  /*7de0*/  ENDCOLLECTIVE ;  /* 0x000000000000791b */ /* 0x020ff40003800000 */
.L_x_194:
[----:B------:R-:W-:Y:S05]  /*7df0*/  BSYNC B0 ;  /* 0x0000000000007941 */ /* 0x000fea0003800000 */
.L_x_193:
[----:B------:R-:W-:Y:S05]  /*7e00*/  BRA `(.L_x_195) ;  /* 0xfffffff800a07947 */ /* 0x000fea000383ffff */
.L_x_183:
[----:B0-----:R0:W1:Y:S02]  /*7e10*/  SYNCS.PHASECHK.TRANS64.TRYWAIT P0, [R7+URZ], R2 ;  /* 0x00000002070075a7 */ /* 0x001064000800017f */
[----:B-1----:R-:W-:Y:S05]  /*7e20*/  @!P0 NANOSLEEP.SYNCS 0x989680 ;  /* 0x009896800000895d */ /* 0x002fea0003900000 */
[----:B------:R-:W1:Y:S02]  /*7e30*/  @!P0 SYNCS.PHASECHK.TRANS64 P0, [R7+URZ], R2 ;  /* 0x00000002070085a7 */ /* 0x000e64000800007f */
[----:B-1----:R-:W-:Y:S05]  /*7e40*/  @!P0 BRA `(.L_x_183) ;  /* 0xfffffffc00f08947 */ /* 0x002fea000383ffff */
[----:B------:R-:W-:Y:S05]  /*7e50*/  BRA `(.L_x_196) ;  /* 0xfffffff800e47947 */ /* 0x000fea000383ffff */
.L_x_184:
[----:B0-----:R0:W1:Y:S02]  /*7e60*/  SYNCS.PHASECHK.TRANS64.TRYWAIT P0, [R9+URZ], R4 ;  /* 0x00000004090075a7 */ /* 0x001064000800017f */
[----:B-1----:R-:W-:Y:S05]  /*7e70*/  @!P0 NANOSLEEP.SYNCS 0x989680 ;  /* 0x009896800000895d */ /* 0x002fea0003900000 */
[----:B------:R-:W1:Y:S02]  /*7e80*/  @!P0 SYNCS.PHASECHK.TRANS64 P0, [R9+URZ], R4 ;  /* 0x00000004090085a7 */ /* 0x000e64000800007f */
[----:B-1----:R-:W-:Y:S05]  /*7e90*/  @!P0 BRA `(.L_x_184) ;  /* 0xfffffffc00f08947 */ /* 0x002fea000383ffff */
[----:B------:R-:W-:Y:S05]  /*7ea0*/  BRA `(.L_x_197) ;  /* 0xfffffff800f47947 */ /* 0x000fea000383ffff */
.L_x_185:
[----:B-1----:R1:W2:Y:S02]  /*7eb0*/  SYNCS.PHASECHK.TRANS64.TRYWAIT P0, [R6+URZ], R5 ;  /* 0x00000005060075a7 */ /* 0x0022a4000800017f */
[----:B--2---:R-:W-:Y:S05]  /*7ec0*/  @!P0 NANOSLEEP.SYNCS 0x989680 ;  /* 0x009896800000895d */ /* 0x004fea0003900000 */
[----:B------:R-:W2:Y:S02]  /*7ed0*/  @!P0 SYNCS.PHASECHK.TRANS64 P0, [R6+URZ], R5 ;  /* 0x00000005060085a7 */ /* 0x000ea4000800007f */
[----:B--2---:R-:W-:Y:S05]  /*7ee0*/  @!P0 BRA `(.L_x_185) ;  /* 0xfffffffc00f08947 */ /* 0x004fea000383ffff */
[----:B------:R-:W-:Y:S05]  /*7ef0*/  BRA `(.L_x_198) ;  /* 0xfffffff800fc7947 */ /* 0x000fea000383ffff */
.L_x_199:
[----:B------:R-:W-:-:S00]  /*7f00*/  BRA `(.L_x_199) ;  /* 0xfffffffc00fc7947 */ /* 0x000fc0000383ffff */
[----:B------:R-:W-:-:S00]  /*7f10*/  NOP ;  /* 0x0000000000007918 */ /* 0x000fc00000000000 */
        /* <DEDUP_REMOVED lines=14> */
.L_x_200:


//--------------------- .nv.global.init           --------------------------
	.section	.nv.global.init,"aw",@progbits
.nv.global.init:
	.type		$str$22,@object
	.size		$str$22,($str$23 - $str$22)
$str$22:
        /*0000*/ 	.byte	0x6b, 0x5f, 0x74, 0x69, 0x6c, 0x65, 0x5f, 0x63, 0x6f, 0x75, 0x6e, 0x74, 0x20, 0x3e, 0x3d, 0x20
        /*0010*/ 	.byte	0x31, 0x00
	.type		$str$23,@object
	.size		$str$23,(__unnamed_1 - $str$23)
$str$23:
        /*0012*/ 	.byte	0x2f, 0x74, 0x6d, 0x70, 0x2f, 0x63, 0x75, 0x74, 0x6c, 0x61, 0x73, 0x73, 0x5f, 0x73, 0x77, 0x65
        /*0022*/ 	.byte	0x65, 0x70, 0x5f, 0x73, 0x72, 0x63, 0x2f, 0x69, 0x6e, 0x63, 0x6c, 0x75, 0x64, 0x65, 0x2f, 0x63
        /*0032*/ 	.byte	0x75, 0x74, 0x6c, 0x61, 0x73, 0x73, 0x2f, 0x67, 0x65, 0x6d, 0x6d, 0x2f, 0x63, 0x6f, 0x6c, 0x6c
        /*0042*/ 	.byte	0x65, 0x63, 0x74, 0x69, 0x76, 0x65, 0x2f, 0x73, 0x6d, 0x39, 0x30, 0x5f, 0x6d, 0x6d, 0x61, 0x5f
        /*0052*/ 	.byte	0x74, 0x6d, 0x61, 0x5f, 0x67, 0x6d, 0x6d, 0x61, 0x5f, 0x73, 0x73, 0x5f, 0x77, 0x61, 0x72, 0x70
        /*0062*/ 	.byte	0x73, 0x70, 0x65, 0x63, 0x69, 0x61, 0x6c, 0x69, 0x7a, 0x65, 0x64, 0x2e, 0x68, 0x70, 0x70, 0x00
	.type		__unnamed_1,@object
	.size		__unnamed_1,(.L_0 - __unnamed_1)
__unnamed_1:
        /*0072*/ 	.byte	0x76, 0x6f, 0x69, 0x64, 0x20, 0x63, 0x75, 0x74, 0x6c, 0x61, 0x73, 0x73, 0x3a, 0x3a, 0x67, 0x65
        /* <DEDUP_REMOVED lines=180> */
        /*0bc2*/ 	.byte	0x3a, 0x69, 0x64, 0x65, 0x6e, 0x74, 0x69, 0x74, 0x79, 0x5d, 0x00
.L_0:


//--------------------- .nv.shared._ZN7cutlass13device_kernelINS_4gemm6kernel13GemmUniversalIN4cute5tupleIJiiiiEEENS1_10collective13CollectiveMmaINS1_34MainloopSm90TmaGmmaWarpSpecializedILi4ENS5_IJNS4_1CILi2EEENSA_ILi1EEESC_EEENS1_32KernelTmaWarpSpecializedPingpongEEENS5_IJNSA_ILi64EEENSA_ILi128EEESG_EEENS_10bfloat16_tENS5_IJlSC_lEEESJ_SK_NS4_8TiledMMAINS4_8MMA_AtomIJNS4_4SM904GMMA28MMA_64x128x16_F32BF16BF16_SSILNSO_5MajorE0ELSQ_0ELNSO_7ScaleInE1ELSR_1EEEEEENS4_6LayoutINS5_IJSC_SC_SC_EEENS5_IJNSA_ILi0EEESW_SW_EEEEENS5_IJNS4_10UnderscoreESZ_SZ_EEEEENS4_13SM90_TMA_LOADENS4_14ComposedLayoutINS4_7SwizzleILi3ELi4ELi3EEENS4_18smem_ptr_flag_bitsILi16EEENSU_INS5_IJNSA_ILi8EEESG_EEENS5_IJSG_SC_EEEEEEEvNS4_8identityENS4_23SM90_TMA_LOAD_MULTICASTES1C_vS1D_EENS_8epilogue10collective6detail29Sm90TmaWarpSpecializedAdapterINS1H_15DefaultEpilogueISJ_SK_SK_NS1G_6thread17LinearCombinationISJ_Li1EffLNS1L_9ScaleType4KindE0ELNS_15FloatRoundStyleE2ESJ_EENS1_15EpilogueDefaultEEEEEvvEEEEvNT_6ParamsE --------------------------
	.section	.nv.shared._ZN7cutlass13device_kernelINS_4gemm6kernel13GemmUniversalIN4cute5tupleIJiiiiEEENS1_10collective13CollectiveMmaINS1_34MainloopSm90TmaGmmaWarpSpecializedILi4ENS5_IJNS4_1CILi2EEENSA_ILi1EEESC_EEENS1_32KernelTmaWarpSpecializedPingpongEEENS5_IJNSA_ILi64EEENSA_ILi128EEESG_EEENS_10bfloat16_tENS5_IJlSC_lEEESJ_SK_NS4_8TiledMMAINS4_8MMA_AtomIJNS4_4SM904GMMA28MMA_64x128x16_F32BF16BF16_SSILNSO_5MajorE0ELSQ_0ELNSO_7ScaleInE1ELSR_1EEEEEENS4_6LayoutINS5_IJSC_SC_SC_EEENS5_IJNSA_ILi0EEESW_SW_EEEEENS5_IJNS4_10UnderscoreESZ_SZ_EEEEENS4_13SM90_TMA_LOADENS4_14ComposedLayoutINS4_7SwizzleILi3ELi4ELi3EEENS4_18smem_ptr_flag_bitsILi16EEENSU_INS5_IJNSA_ILi8EEESG_EEENS5_IJSG_SC_EEEEEEEvNS4_8identityENS4_23SM90_TMA_LOAD_MULTICASTES1C_vS1D_EENS_8epilogue10collective6detail29Sm90TmaWarpSpecializedAdapterINS1H_15DefaultEpilogueISJ_SK_SK_NS1G_6thread17LinearCombinationISJ_Li1EffLNS1L_9ScaleType4KindE0ELNS_15FloatRoundStyleE2ESJ_EENS1_15EpilogueDefaultEEEEEvvEEEEvNT_6ParamsE,"aw",@nobits
	.sectionflags	@""
	.align	16
	.zero		1024


//--------------------- .nv.shared.reserved.0     --------------------------
	.section	.nv.shared.reserved.0,"aw",@nobits
	.weak		__nv_reservedSMEM_offset_0_alias
	.size		__nv_reservedSMEM_offset_0_alias, 0, 0
	.other		__nv_reservedSMEM_offset_0_alias,@"STO_CUDA_RESERVED_SHARED STV_DEFAULT"
__nv_reservedSMEM_offset_0_alias:
	.zero		0


//--------------------- .nv.global                --------------------------
	.section	.nv.global,"aw",@nobits
.nv.global:
	.type		_ZN39_INTERNAL_e385fc0c_4_k_cu_a0882a08_39384cute1_E,@object
	.size		_ZN39_INTERNAL_e385fc0c_4_k_cu_a0882a08_39384cute1_E,(_ZN39_INTERNAL_e385fc0c_4_k_cu_a0882a08_39384cuda3std3__45__cpo6cbeginE - _ZN39_INTERNAL_e385fc0c_4_k_cu_a0882a08_39384cute1_E)
_ZN39_INTERNAL_e385fc0c_4_k_cu_a0882a08_39384cute1_E:
	.zero		1
	.type		_ZN39_INTERNAL_e385fc0c_4_k_cu_a0882a08_39384cuda3std3__45__cpo6cbeginE,@object
	.size		_ZN39_INTERNAL_e385fc0c_4_k_cu_a0882a08_39384cuda3std3__45__cpo6cbeginE,(_ZN39_INTERNAL_e385fc0c_4_k_cu_a0882a08_39384cuda3std3__48in_placeE - _ZN39_INTERNAL_e385fc0c_4_k_cu_a0882a08_39384cuda3std3__45__cpo6cbeginE)
_ZN39_INTERNAL_e385fc0c_4_k_cu_a0882a08_39384cuda3std3__45__cpo6cbeginE:
	.zero		1
	.type		_ZN39_INTERNAL_e385fc0c_4_k_cu_a0882a08_39384cuda3std3__48in_placeE,@object
	.size		_ZN39_INTERNAL_e385fc0c_4_k_cu_a0882a08_39384cuda3std3__48in_placeE,(_ZN39_INTERNAL_e385fc0c_4_k_cu_a0882a08_39384cuda3std6ranges3__45__cpo9iter_moveE - _ZN39_INTERNAL_e385fc0c_4_k_cu_a0882a08_39384cuda3std3__48in_placeE)
_ZN39_INTERNAL_e385fc0c_4_k_cu_a0882a08_39384cuda3std3__48in_placeE:
	.zero		1
	.type		_ZN39_INTERNAL_e385fc0c_4_k_cu_a0882a08_39384cuda3std6ranges3__45__cpo9iter_moveE,@object
	.size		_ZN39_INTERNAL_e385fc0c_4_k_cu_a0882a08_39384cuda3std6ranges3__45__cpo9iter_moveE,(_ZN39_INTERNAL_e385fc0c_4_k_cu_a0882a08_39384cuda3std3__45__cpo5beginE - _ZN39_INTERNAL_e385fc0c_4_k_cu_a0882a08_39384cuda3std6ranges3__45__cpo9iter_moveE)
_ZN39_INTERNAL_e385fc0c_4_k_cu_a0882a08_39384cuda3std6ranges3__45__cpo9iter_moveE:
	.zero		1
	.type		_ZN39_INTERNAL_e385fc0c_4_k_cu_a0882a08_39384cuda3std3__45__cpo5beginE,@object
	.size		_ZN39_INTERNAL_e385fc0c_4_k_cu_a0882a08_39384cuda3std3__45__cpo5beginE,(_ZN39_INTERNAL_e385fc0c_4_k_cu_a0882a08_39384cuda3std3__441_GLOBAL__N__e385fc0c_4_k_cu_a0882a08_39386ignoreE - _ZN39_INTERNAL_e385fc0c_4_k_cu_a0882a08_39384cuda3std3__45__cpo5beginE)
_ZN39_INTERNAL_e385fc0c_4_k_cu_a0882a08_39384cuda3std3__45__cpo5beginE:
	.zero		1
	.type		_ZN39_INTERNAL_e385fc0c_4_k_cu_a0882a08_39384cuda3std3__441_GLOBAL__N__e385fc0c_4_k_cu_a0882a08_39386ignoreE,@object
	.size		_ZN39_INTERNAL_e385fc0c_4_k_cu_a0882a08_39384cuda3std3__441_GLOBAL__N__e385fc0c_4_k_cu_a0882a08_39386ignoreE,(_ZN39_INTERNAL_e385fc0c_4_k_cu_a0882a08_39384cute7productE - _ZN39_INTERNAL_e385fc0c_4_k_cu_a0882a08_39384cuda3std3__441_GLOBAL__N__e385fc0c_4_k_cu_a0882a08_39386ignoreE)
_ZN39_INTERNAL_e385fc0c_4_k_cu_a0882a08_39384cuda3std3__441_GLOBAL__N__e385fc0c_4_k_cu_a0882a08_39386ignoreE:
	.zero		1
	.type		_ZN39_INTERNAL_e385fc0c_4_k_cu_a0882a08_39384cute7productE,@object
	.size		_ZN39_INTERNAL_e385fc0c_4_k_cu_a0882a08_39384cute7productE,(_ZN39_INTERNAL_e385fc0c_4_k_cu_a0882a08_39384cuda3std3__45__cpo3endE - _ZN39_INTERNAL_e385fc0c_4_k_cu_a0882a08_39384cute7productE)
_ZN39_INTERNAL_e385fc0c_4_k_cu_a0882a08_39384cute7productE:
	.zero		1
	.type		_ZN39_INTERNAL_e385fc0c_4_k_cu_a0882a08_39384cuda3std3__45__cpo3endE,@object
	.size		_ZN39_INTERNAL_e385fc0c_4_k_cu_a0882a08_39384cuda3std3__45__cpo3endE,(_ZN39_INTERNAL_e385fc0c_4_k_cu_a0882a08_39384cuda3std3__419piecewise_constructE - _ZN39_INTERNAL_e385fc0c_4_k_cu_a0882a08_39384cuda3std3__45__cpo3endE)
_ZN39_INTERNAL_e385fc0c_4_k_cu_a0882a08_39384cuda3std3__45__cpo3endE:
	.zero		1
	.type		_ZN39_INTERNAL_e385fc0c_4_k_cu_a0882a08_39384cuda3std3__419piecewise_constructE,@object
	.size		_ZN39_INTERNAL_e385fc0c_4_k_cu_a0882a08_39384cuda3std3__419piecewise_constructE,(_ZN39_INTERNAL_e385fc0c_4_k_cu_a0882a08_39384cuda3std3__45__cpo4cendE - _ZN39_INTERNAL_e385fc0c_4_k_cu_a0882a08_39384cuda3std3__419piecewise_constructE)
_ZN39_INTERNAL_e385fc0c_4_k_cu_a0882a08_39384cuda3std3__419piecewise_constructE:
	.zero		1
	.type		_ZN39_INTERNAL_e385fc0c_4_k_cu_a0882a08_39384cuda3std3__45__cpo4cendE,@object
	.size		_ZN39_INTERNAL_e385fc0c_4_k_cu_a0882a08_39384cuda3std3__45__cpo4cendE,(_ZN39_INTERNAL_e385fc0c_4_k_cu_a0882a08_39384cuda3std6ranges3__45__cpo4swapE - _ZN39_INTERNAL_e385fc0c_4_k_cu_a0882a08_39384cuda3std3__45__cpo4cendE)
_ZN39_INTERNAL_e385fc0c_4_k_cu_a0882a08_39384cuda3std3__45__cpo4cendE:
	.zero		1
	.type		_ZN39_INTERNAL_e385fc0c_4_k_cu_a0882a08_39384cuda3std6ranges3__45__cpo4swapE,@object
	.size		_ZN39_INTERNAL_e385fc0c_4_k_cu_a0882a08_39384cuda3std6ranges3__45__cpo4swapE,(.L_8 - _ZN39_INTERNAL_e385fc0c_4_k_cu_a0882a08_39384cuda3std6ranges3__45__cpo4swapE)
_ZN39_INTERNAL_e385fc0c_4_k_cu_a0882a08_39384cuda3std6ranges3__45__cpo4swapE:
	.zero		1
.L_8:


//--------------------- .nv.constant0._ZN7cutlass13device_kernelINS_4gemm6kernel13GemmUniversalIN4cute5tupleIJiiiiEEENS1_10collective13CollectiveMmaINS1_34MainloopSm90TmaGmmaWarpSpecializedILi4ENS5_IJNS4_1CILi2EEENSA_ILi1EEESC_EEENS1_32KernelTmaWarpSpecializedPingpongEEENS5_IJNSA_ILi64EEENSA_ILi128EEESG_EEENS_10bfloat16_tENS5_IJlSC_lEEESJ_SK_NS4_8TiledMMAINS4_8MMA_AtomIJNS4_4SM904GMMA28MMA_64x128x16_F32BF16BF16_SSILNSO_5MajorE0ELSQ_0ELNSO_7ScaleInE1ELSR_1EEEEEENS4_6LayoutINS5_IJSC_SC_SC_EEENS5_IJNSA_ILi0EEESW_SW_EEEEENS5_IJNS4_10UnderscoreESZ_SZ_EEEEENS4_13SM90_TMA_LOADENS4_14ComposedLayoutINS4_7SwizzleILi3ELi4ELi3EEENS4_18smem_ptr_flag_bitsILi16EEENSU_INS5_IJNSA_ILi8EEESG_EEENS5_IJSG_SC_EEEEEEEvNS4_8identityENS4_23SM90_TMA_LOAD_MULTICASTES1C_vS1D_EENS_8epilogue10collective6detail29Sm90TmaWarpSpecializedAdapterINS1H_15DefaultEpilogueISJ_SK_SK_NS1G_6thread17LinearCombinationISJ_Li1EffLNS1L_9ScaleType4KindE0ELNS_15FloatRoundStyleE2ESJ_EENS1_15EpilogueDefaultEEEEEvvEEEEvNT_6ParamsE --------------------------
	.section	.nv.constant0._ZN7cutlass13device_kernelINS_4gemm6kernel13GemmUniversalIN4cute5tupleIJiiiiEEENS1_10collective13CollectiveMmaINS1_34MainloopSm90TmaGmmaWarpSpecializedILi4ENS5_IJNS4_1CILi2EEENSA_ILi1EEESC_EEENS1_32KernelTmaWarpSpecializedPingpongEEENS5_IJNSA_ILi64EEENSA_ILi128EEESG_EEENS_10bfloat16_tENS5_IJlSC_lEEESJ_SK_NS4_8TiledMMAINS4_8MMA_AtomIJNS4_4SM904GMMA28MMA_64x128x16_F32BF16BF16_SSILNSO_5MajorE0ELSQ_0ELNSO_7ScaleInE1ELSR_1EEEEEENS4_6LayoutINS5_IJSC_SC_SC_EEENS5_IJNSA_ILi0EEESW_SW_EEEEENS5_IJNS4_10UnderscoreESZ_SZ_EEEEENS4_13SM90_TMA_LOADENS4_14ComposedLayoutINS4_7SwizzleILi3ELi4ELi3EEENS4_18smem_ptr_flag_bitsILi16EEENSU_INS5_IJNSA_ILi8EEESG_EEENS5_IJSG_SC_EEEEEEEvNS4_8identityENS4_23SM90_TMA_LOAD_MULTICASTES1C_vS1D_EENS_8epilogue10collective6detail29Sm90TmaWarpSpecializedAdapterINS1H_15DefaultEpilogueISJ_SK_SK_NS1G_6thread17LinearCombinationISJ_Li1EffLNS1L_9ScaleType4KindE0ELNS_15FloatRoundStyleE2ESJ_EENS1_15EpilogueDefaultEEEEEvvEEEEvNT_6ParamsE,"a",@progbits
	.sectionflags	@""
	.align	4
.nv.constant0._ZN7cutlass13device_kernelINS_4gemm6kernel13GemmUniversalIN4cute5tupleIJiiiiEEENS1_10collective13CollectiveMmaINS1_34MainloopSm90TmaGmmaWarpSpecializedILi4ENS5_IJNS4_1CILi2EEENSA_ILi1EEESC_EEENS1_32KernelTmaWarpSpecializedPingpongEEENS5_IJNSA_ILi64EEENSA_ILi128EEESG_EEENS_10bfloat16_tENS5_IJlSC_lEEESJ_SK_NS4_8TiledMMAINS4_8MMA_AtomIJNS4_4SM904GMMA28MMA_64x128x16_F32BF16BF16_SSILNSO_5MajorE0ELSQ_0ELNSO_7ScaleInE1ELSR_1EEEEEENS4_6LayoutINS5_IJSC_SC_SC_EEENS5_IJNSA_ILi0EEESW_SW_EEEEENS5_IJNS4_10UnderscoreESZ_SZ_EEEEENS4_13SM90_TMA_LOADENS4_14ComposedLayoutINS4_7SwizzleILi3ELi4ELi3EEENS4_18smem_ptr_flag_bitsILi16EEENSU_INS5_IJNSA_ILi8EEESG_EEENS5_IJSG_SC_EEEEEEEvNS4_8identityENS4_23SM90_TMA_LOAD_MULTICASTES1C_vS1D_EENS_8epilogue10collective6detail29Sm90TmaWarpSpecializedAdapterINS1H_15DefaultEpilogueISJ_SK_SK_NS1G_6thread17LinearCombinationISJ_Li1EffLNS1L_9ScaleType4KindE0ELNS_15FloatRoundStyleE2ESJ_EENS1_15EpilogueDefaultEEEEEvvEEEEvNT_6ParamsE:
	.zero		1664


//--------------------- SYMBOLS --------------------------

	.type		.nv.reservedSmem.offset0,@object
	.size		.nv.reservedSmem.offset0,0x4
	.type		__assertfail,@function
